// auto-generated by cutlass_sweep.epilogue — config: {"arch": "sm_100", "cluster_m": 2, "cluster_n": 1, "dtype": "e4m3", "fusion": "bias", "tile_k": 64, "tile_m": 256, "tile_n": 128}
#include "cutlass/cutlass.h"
#include "cutlass/gemm/collective/collective_builder.hpp"
#include "cutlass/gemm/device/gemm_universal_adapter.h"
#include "cutlass/gemm/kernel/gemm_universal.hpp"
#include "cutlass/epilogue/collective/collective_builder.hpp"
#include "cutlass/epilogue/fusion/operations.hpp"
#include "cutlass/epilogue/thread/activation.h"

using Elem = cutlass::float_e4m3_t;
using Acc  = float;
using TileShape    = cute::Shape<cute::_256, cute::_128, cute::_64>;
using ClusterShape = cute::Shape<cute::_2, cute::_1, cute::_1>;
using FusionOp     = cutlass::epilogue::fusion::LinCombPerRowBias<Elem, Acc>;

using CollectiveEpilogue = typename cutlass::epilogue::collective::CollectiveBuilder<
    cutlass::arch::Sm100, cutlass::arch::OpClassTensorOp,
    TileShape, ClusterShape,
    cutlass::epilogue::collective::EpilogueTileAuto,
    Acc, Acc,
    Elem, cutlass::layout::RowMajor, 128 / cutlass::sizeof_bits<Elem>::value,
    Elem, cutlass::layout::RowMajor, 128 / cutlass::sizeof_bits<Elem>::value,
    cutlass::epilogue::collective::EpilogueScheduleAuto,
    FusionOp
  >::CollectiveOp;

using CollectiveMainloop = typename cutlass::gemm::collective::CollectiveBuilder<
    cutlass::arch::Sm100, cutlass::arch::OpClassTensorOp,
    Elem, cutlass::layout::RowMajor, 128 / cutlass::sizeof_bits<Elem>::value,
    Elem, cutlass::layout::ColumnMajor, 128 / cutlass::sizeof_bits<Elem>::value,
    Acc,
    TileShape, ClusterShape,
    cutlass::gemm::collective::StageCountAutoCarveout<
        static_cast<int>(sizeof(typename CollectiveEpilogue::SharedStorage))>,
    cutlass::gemm::collective::KernelScheduleAuto
  >::CollectiveOp;

using GemmKernel = cutlass::gemm::kernel::GemmUniversal<
    cute::Shape<int,int,int,int>, CollectiveMainloop, CollectiveEpilogue>;
using Gemm = cutlass::gemm::device::GemmUniversalAdapter<GemmKernel>;

auto* _anchor = &cutlass::device_kernel<GemmKernel>;


// ===== COMPILED SASS (sm_100a) =====

	.target	sm_100a

	.elftype	@"ET_EXEC"


//--------------------- .note.nv.tkinfo           --------------------------
	.section	.note.nv.tkinfo,"",@"SHT_NOTE"
	.sectionflags	@"SHF_NOTE_NV_TKINFO"
	.tkinfo
        /*0018*/ 	.word	0x00000002
        /*0030*/ 	.string	""
        /*0030*/ 	.string	"ptxas"
        /*0030*/ 	.string	"Cuda compilation tools, release 13.0, V13.0.88"
        /*0030*/ 	.string	"Build cuda_13.0.r13.0/compiler.36424714_0"
        /*0030*/ 	.string	"-arch sm_100a -m 64 "



//--------------------- .note.nv.cuinfo           --------------------------
	.section	.note.nv.cuinfo,"",@"SHT_NOTE"
	.sectionflags	@"SHF_NOTE_NV_CUINFO"
        /*0018*/ 	.short	0x0002
        /*001a*/ 	.short	0x0064
        /*001c*/ 	.short	0x0082
	.zero		2


//--------------------- .nv.info                  --------------------------
	.section	.nv.info,"",@"SHT_CUDA_INFO"
	.align	4


	//----- nvinfo : EIATTR_REGCOUNT
	.align		4
        /*0000*/ 	.byte	0x04, 0x2f
        /*0002*/ 	.short	(.L_19 - .L_18)
	.align		4
.L_18:
        /*0004*/ 	.word	index@(_ZN7cutlass13device_kernelINS_4gemm6kernel13GemmUniversalIN4cute5tupleIJiiiiEEENS1_10collective13CollectiveMmaINS1_35MainloopSm100TmaUmmaWarpSpecializedILi16ELi2ELi4ENS5_IJNS4_1CILi2EEENSA_ILi1EEESC_EEEEENS5_IJNSA_ILi256EEENSA_ILi128EEENSA_ILi64EEEEEENS_12float_e4m3_tENS5_IJlSC_lEEESJ_SK_NS4_8TiledMMAINS4_8MMA_AtomIJNS4_10MMA_TraitsINS4_25SM100_MMA_F8F6F4_2x1SM_SSEJSJ_SJ_fSF_SG_NS4_17integral_constantINS4_4UMMA5MajorELSR_0EEESS_NSP_INSQ_7ScaleInELST_0EEESU_EEEEEENS4_6LayoutINS5_IJSC_SC_SC_EEENS5_IJNSA_ILi0EEESZ_SZ_EEEEENS5_IJNS4_10UnderscoreES12_S12_EEEEENS4_18SM100_TMA_2SM_LOADENS4_14ComposedLayoutINS4_7SwizzleILi2ELi4ELi3EEENS4_18smem_ptr_flag_bitsILi8EEENSX_INS5_IJNSA_ILi8EEESH_EEENS5_IJSH_SC_EEEEEEEvNS4_8identityES15_S1F_vS1G_EENS_8epilogue10collective18CollectiveEpilogueINS1I_23Sm100TmaWarpSpecializedILi2ELi2ELi64ELb0ELb0EEEJNS5_IJSG_SG_SH_EEENS5_IJNSX_ISG_SC_EENSX_ISH_SC_EEEEESJ_SK_SJ_SK_NS1I_6fusion15FusionCallbacksIS1M_NS1R_17LinCombPerRowBiasISJ_fSJ_SJ_fLi16ELNS_15FloatRoundStyleE2EEES1N_S1Q_JEEENS4_5SM1004TMEM4LOAD26SM100_TMEM_LOAD_32dp32b64xENS4_13SM90_TMA_LOADES1F_NS4_39AutoVectorizingCopyWithAssumedAlignmentILi128EEENS4_14SM90_TMA_STOREES1F_S23_S23_EEEvvEEEEvNT_6ParamsE)
        /*0008*/ 	.word	0x000000c8


	//----- nvinfo : EIATTR_FRAME_SIZE
	.align		4
.L_19:
        /*000c*/ 	.byte	0x04, 0x11
        /*000e*/ 	.short	(.L_21 - .L_20)
	.align		4
.L_20:
        /*0010*/ 	.word	index@($__internal_2_$__cuda_sm10x_tcgen05_guardrail_trap_unallocated_columns_being_dealloced)
        /*0014*/ 	.word	0x00000000


	//----- nvinfo : EIATTR_FRAME_SIZE
	.align		4
.L_21:
        /*0018*/ 	.byte	0x04, 0x11
        /*001a*/ 	.short	(.L_23 - .L_22)
	.align		4
.L_22:
        /*001c*/ 	.word	index@($__internal_1_$__cuda_sm10x_tcgen05_guardrail_trap_phase_invalid_during_alloc)
        /*0020*/ 	.word	0x00000000


	//----- nvinfo : EIATTR_FRAME_SIZE
	.align		4
.L_23:
        /*0024*/ 	.byte	0x04, 0x11
        /*0026*/ 	.short	(.L_25 - .L_24)
	.align		4
.L_24:
        /*0028*/ 	.word	index@($__internal_0_$__cuda_sm10x_tcgen05_guardrail_trap_col_being_dealloced_not_returned_by_alloc)
        /*002c*/ 	.word	0x00000000


	//----- nvinfo : EIATTR_FRAME_SIZE
	.align		4
.L_25:
        /*0030*/ 	.byte	0x04, 0x11
        /*0032*/ 	.short	(.L_27 - .L_26)
	.align		4
.L_26:
        /*0034*/ 	.word	index@(_ZN7cutlass13device_kernelINS_4gemm6kernel13GemmUniversalIN4cute5tupleIJiiiiEEENS1_10collective13CollectiveMmaINS1_35MainloopSm100TmaUmmaWarpSpecializedILi16ELi2ELi4ENS5_IJNS4_1CILi2EEENSA_ILi1EEESC_EEEEENS5_IJNSA_ILi256EEENSA_ILi128EEENSA_ILi64EEEEEENS_12float_e4m3_tENS5_IJlSC_lEEESJ_SK_NS4_8TiledMMAINS4_8MMA_AtomIJNS4_10MMA_TraitsINS4_25SM100_MMA_F8F6F4_2x1SM_SSEJSJ_SJ_fSF_SG_NS4_17integral_constantINS4_4UMMA5MajorELSR_0EEESS_NSP_INSQ_7ScaleInELST_0EEESU_EEEEEENS4_6LayoutINS5_IJSC_SC_SC_EEENS5_IJNSA_ILi0EEESZ_SZ_EEEEENS5_IJNS4_10UnderscoreES12_S12_EEEEENS4_18SM100_TMA_2SM_LOADENS4_14ComposedLayoutINS4_7SwizzleILi2ELi4ELi3EEENS4_18smem_ptr_flag_bitsILi8EEENSX_INS5_IJNSA_ILi8EEESH_EEENS5_IJSH_SC_EEEEEEEvNS4_8identityES15_S1F_vS1G_EENS_8epilogue10collective18CollectiveEpilogueINS1I_23Sm100TmaWarpSpecializedILi2ELi2ELi64ELb0ELb0EEEJNS5_IJSG_SG_SH_EEENS5_IJNSX_ISG_SC_EENSX_ISH_SC_EEEEESJ_SK_SJ_SK_NS1I_6fusion15FusionCallbacksIS1M_NS1R_17LinCombPerRowBiasISJ_fSJ_SJ_fLi16ELNS_15FloatRoundStyleE2EEES1N_S1Q_JEEENS4_5SM1004TMEM4LOAD26SM100_TMEM_LOAD_32dp32b64xENS4_13SM90_TMA_LOADES1F_NS4_39AutoVectorizingCopyWithAssumedAlignmentILi128EEENS4_14SM90_TMA_STOREES1F_S23_S23_EEEvvEEEEvNT_6ParamsE)
        /*0038*/ 	.word	0x00000000


	//----- nvinfo : EIATTR_MIN_STACK_SIZE
	.align		4
.L_27:
        /*003c*/ 	.byte	0x04, 0x12
        /*003e*/ 	.short	(.L_29 - .L_28)
	.align		4
.L_28:
        /*0040*/ 	.word	index@(_ZN7cutlass13device_kernelINS_4gemm6kernel13GemmUniversalIN4cute5tupleIJiiiiEEENS1_10collective13CollectiveMmaINS1_35MainloopSm100TmaUmmaWarpSpecializedILi16ELi2ELi4ENS5_IJNS4_1CILi2EEENSA_ILi1EEESC_EEEEENS5_IJNSA_ILi256EEENSA_ILi128EEENSA_ILi64EEEEEENS_12float_e4m3_tENS5_IJlSC_lEEESJ_SK_NS4_8TiledMMAINS4_8MMA_AtomIJNS4_10MMA_TraitsINS4_25SM100_MMA_F8F6F4_2x1SM_SSEJSJ_SJ_fSF_SG_NS4_17integral_constantINS4_4UMMA5MajorELSR_0EEESS_NSP_INSQ_7ScaleInELST_0EEESU_EEEEEENS4_6LayoutINS5_IJSC_SC_SC_EEENS5_IJNSA_ILi0EEESZ_SZ_EEEEENS5_IJNS4_10UnderscoreES12_S12_EEEEENS4_18SM100_TMA_2SM_LOADENS4_14ComposedLayoutINS4_7SwizzleILi2ELi4ELi3EEENS4_18smem_ptr_flag_bitsILi8EEENSX_INS5_IJNSA_ILi8EEESH_EEENS5_IJSH_SC_EEEEEEEvNS4_8identityES15_S1F_vS1G_EENS_8epilogue10collective18CollectiveEpilogueINS1I_23Sm100TmaWarpSpecializedILi2ELi2ELi64ELb0ELb0EEEJNS5_IJSG_SG_SH_EEENS5_IJNSX_ISG_SC_EENSX_ISH_SC_EEEEESJ_SK_SJ_SK_NS1I_6fusion15FusionCallbacksIS1M_NS1R_17LinCombPerRowBiasISJ_fSJ_SJ_fLi16ELNS_15FloatRoundStyleE2EEES1N_S1Q_JEEENS4_5SM1004TMEM4LOAD26SM100_TMEM_LOAD_32dp32b64xENS4_13SM90_TMA_LOADES1F_NS4_39AutoVectorizingCopyWithAssumedAlignmentILi128EEENS4_14SM90_TMA_STOREES1F_S23_S23_EEEvvEEEEvNT_6ParamsE)
        /*0044*/ 	.word	0x00000000
.L_29:


//--------------------- .nv.compat                --------------------------
	.section	.nv.compat,"",@"SHT_CUDA_COMPAT_INFO"
	.align	4
        /*0000*/ 	.byte	0x02, 0x09, 0x01, 0x00, 0x02, 0x02, 0x02, 0x00, 0x02, 0x05, 0x05, 0x00, 0x03, 0x07, 0x01, 0x01
        /*0010*/ 	.byte	0x02, 0x03, 0x01, 0x00, 0x02, 0x06, 0x01, 0x00, 0x04, 0x0b, 0x08, 0x00, 0x09, 0x00, 0x00, 0x00
        /*0020*/ 	.byte	0x00, 0x00, 0x00, 0x00


//--------------------- .nv.info._ZN7cutlass13device_kernelINS_4gemm6kernel13GemmUniversalIN4cute5tupleIJiiiiEEENS1_10collective13CollectiveMmaINS1_35MainloopSm100TmaUmmaWarpSpecializedILi16ELi2ELi4ENS5_IJNS4_1CILi2EEENSA_ILi1EEESC_EEEEENS5_IJNSA_ILi256EEENSA_ILi128EEENSA_ILi64EEEEEENS_12float_e4m3_tENS5_IJlSC_lEEESJ_SK_NS4_8TiledMMAINS4_8MMA_AtomIJNS4_10MMA_TraitsINS4_25SM100_MMA_F8F6F4_2x1SM_SSEJSJ_SJ_fSF_SG_NS4_17integral_constantINS4_4UMMA5MajorELSR_0EEESS_NSP_INSQ_7ScaleInELST_0EEESU_EEEEEENS4_6LayoutINS5_IJSC_SC_SC_EEENS5_IJNSA_ILi0EEESZ_SZ_EEEEENS5_IJNS4_10UnderscoreES12_S12_EEEEENS4_18SM100_TMA_2SM_LOADENS4_14ComposedLayoutINS4_7SwizzleILi2ELi4ELi3EEENS4_18smem_ptr_flag_bitsILi8EEENSX_INS5_IJNSA_ILi8EEESH_EEENS5_IJSH_SC_EEEEEEEvNS4_8identityES15_S1F_vS1G_EENS_8epilogue10collective18CollectiveEpilogueINS1I_23Sm100TmaWarpSpecializedILi2ELi2ELi64ELb0ELb0EEEJNS5_IJSG_SG_SH_EEENS5_IJNSX_ISG_SC_EENSX_ISH_SC_EEEEESJ_SK_SJ_SK_NS1I_6fusion15FusionCallbacksIS1M_NS1R_17LinCombPerRowBiasISJ_fSJ_SJ_fLi16ELNS_15FloatRoundStyleE2EEES1N_S1Q_JEEENS4_5SM1004TMEM4LOAD26SM100_TMEM_LOAD_32dp32b64xENS4_13SM90_TMA_LOADES1F_NS4_39AutoVectorizingCopyWithAssumedAlignmentILi128EEENS4_14SM90_TMA_STOREES1F_S23_S23_EEEvvEEEEvNT_6ParamsE --------------------------
	.section	.nv.info._ZN7cutlass13device_kernelINS_4gemm6kernel13GemmUniversalIN4cute5tupleIJiiiiEEENS1_10collective13CollectiveMmaINS1_35MainloopSm100TmaUmmaWarpSpecializedILi16ELi2ELi4ENS5_IJNS4_1CILi2EEENSA_ILi1EEESC_EEEEENS5_IJNSA_ILi256EEENSA_ILi128EEENSA_ILi64EEEEEENS_12float_e4m3_tENS5_IJlSC_lEEESJ_SK_NS4_8TiledMMAINS4_8MMA_AtomIJNS4_10MMA_TraitsINS4_25SM100_MMA_F8F6F4_2x1SM_SSEJSJ_SJ_fSF_SG_NS4_17integral_constantINS4_4UMMA5MajorELSR_0EEESS_NSP_INSQ_7ScaleInELST_0EEESU_EEEEEENS4_6LayoutINS5_IJSC_SC_SC_EEENS5_IJNSA_ILi0EEESZ_SZ_EEEEENS5_IJNS4_10UnderscoreES12_S12_EEEEENS4_18SM100_TMA_2SM_LOADENS4_14ComposedLayoutINS4_7SwizzleILi2ELi4ELi3EEENS4_18smem_ptr_flag_bitsILi8EEENSX_INS5_IJNSA_ILi8EEESH_EEENS5_IJSH_SC_EEEEEEEvNS4_8identityES15_S1F_vS1G_EENS_8epilogue10collective18CollectiveEpilogueINS1I_23Sm100TmaWarpSpecializedILi2ELi2ELi64ELb0ELb0EEEJNS5_IJSG_SG_SH_EEENS5_IJNSX_ISG_SC_EENSX_ISH_SC_EEEEESJ_SK_SJ_SK_NS1I_6fusion15FusionCallbacksIS1M_NS1R_17LinCombPerRowBiasISJ_fSJ_SJ_fLi16ELNS_15FloatRoundStyleE2EEES1N_S1Q_JEEENS4_5SM1004TMEM4LOAD26SM100_TMEM_LOAD_32dp32b64xENS4_13SM90_TMA_LOADES1F_NS4_39AutoVectorizingCopyWithAssumedAlignmentILi128EEENS4_14SM90_TMA_STOREES1F_S23_S23_EEEvvEEEEvNT_6ParamsE,"",@"SHT_CUDA_INFO"
	.sectionflags	@""
	.align	4


	//----- nvinfo : EIATTR_CUDA_API_VERSION
	.align		4
        /*0000*/ 	.byte	0x04, 0x37
        /*0002*/ 	.short	(.L_31 - .L_30)
.L_30:
        /*0004*/ 	.word	0x00000082


	//----- nvinfo : EIATTR_KPARAM_INFO
	.align		4
.L_31:
        /*0008*/ 	.byte	0x04, 0x17
        /*000a*/ 	.short	(.L_33 - .L_32)
.L_32:
        /*000c*/ 	.word	0x00000000
        /*0010*/ 	.short	0x0000
        /*0012*/ 	.short	0x0000
        /*0014*/ 	.byte	0x00, 0xf0, 0x01, 0x20


	//----- nvinfo : EIATTR_AT_ENTRY_FRAGMENTS
	.align		4
.L_33:
        /*0018*/ 	.byte	0x04, 0x4f
        /*001a*/ 	.short	(.L_35 - .L_34)


	//   ....[0]....
.L_34:
        /*001c*/ 	.word	0x00000007


	//----- nvinfo : EIATTR_RESERVED_SMEM_USED
	.align		4
.L_35:
        /*0020*/ 	.byte	0x01, 0x41
	.zero		2


	//----- nvinfo : EIATTR_SPARSE_MMA_MASK
	.align		4
        /*0024*/ 	.byte	0x03, 0x50
        /*0026*/ 	.short	0x0000


	//----- nvinfo : EIATTR_TCGEN05_2CTA_USED
	.align		4
        /*0028*/ 	.byte	0x01, 0x52
	.zero		2


	//----- nvinfo : EIATTR_MAXREG_COUNT
	.align		4
        /*002c*/ 	.byte	0x03, 0x1b
        /*002e*/ 	.short	0x00ff


	//----- nvinfo : EIATTR_NUM_BARRIERS
	.align		4
        /*0030*/ 	.byte	0x02, 0x4c
        /*0032*/ 	.byte	0x07
	.zero		1


	//----- nvinfo : EIATTR_EXTERNS
	.align		4
        /*0034*/ 	.byte	0x04, 0x0f
        /*0036*/ 	.short	(.L_37 - .L_36)


	//   ....[0]....
	.align		4
.L_36:
        /*0038*/ 	.word	index@(__assertfail)


	//----- nvinfo : EIATTR_MERCURY_ISA_VERSION
	.align		4
.L_37:
        /*003c*/ 	.byte	0x03, 0x5f
        /*003e*/ 	.short	0x0101


	//----- nvinfo : EIATTR_INT_WARP_WIDE_INSTR_OFFSETS
	.align		4
        /*0040*/ 	.byte	0x04, 0x31
        /*0042*/ 	.short	(.L_39 - .L_38)


	//   ....[0]....
.L_38:
        /*0044*/ 	.word	0x00000e70


	//   ....[1]....
        /*0048*/ 	.word	0x00000f10


	//   ....[2]....
        /*004c*/ 	.word	0x00002270


	//   ....[3]....
        /*0050*/ 	.word	0x00004720


	//   ....[4]....
        /*0054*/ 	.word	0x00004750


	//   ....[5]....
        /*0058*/ 	.word	0x000047a0


	//   ....[6]....
        /*005c*/ 	.word	0x000050b0


	//   ....[7]....
        /*0060*/ 	.word	0x00005120


	//   ....[8]....
        /*0064*/ 	.word	0x000052f0


	//   ....[9]....
        /*0068*/ 	.word	0x00005450


	//   ....[10]....
        /*006c*/ 	.word	0x000063b0


	//----- nvinfo : EIATTR_COOP_GROUP_MASK_REGIDS
	.align		4
.L_39:
        /*0070*/ 	.byte	0x04, 0x29
        /*0072*/ 	.short	(.L_41 - .L_40)


	//   ....[0]....
.L_40:
        /*0074*/ 	.word	0xffffffff


	//   ....[1]....
        /*0078*/ 	.word	0xffffffff


	//   ....[2]....
        /*007c*/ 	.word	0xffffffff


	//   ....[3]....
        /*0080*/ 	.word	0xffffffff


	//   ....[4]....
        /*0084*/ 	.word	0xffffffff


	//   ....[5]....
        /*0088*/ 	.word	0xffffffff


	//   ....[6]....
        /*008c*/ 	.word	0xffffffff


	//   ....[7]....
        /*0090*/ 	.word	0xffffffff


	//   ....[8]....
        /*0094*/ 	.word	0xffffffff


	//   ....[9]....
        /*0098*/ 	.word	0xffffffff


	//   ....[10]....
        /*009c*/ 	.word	0xffffffff


	//   ....[11]....
        /*00a0*/ 	.word	0xffffffff


	//   ....[12]....
        /*00a4*/ 	.word	0xffffffff


	//   ....[13]....
        /*00a8*/ 	.word	0xffffffff


	//----- nvinfo : EIATTR_COOP_GROUP_INSTR_OFFSETS
	.align		4
.L_41:
        /*00ac*/ 	.byte	0x04, 0x28
        /*00ae*/ 	.short	(.L_43 - .L_42)


	//   ....[0]....
.L_42:
        /*00b0*/ 	.word	0x000000c0


	//   ....[1]....
        /*00b4*/ 	.word	0x000004f0


	//   ....[2]....
        /*00b8*/ 	.word	0x00000820


	//   ....[3]....
        /*00bc*/ 	.word	0x00000970


	//   ....[4]....
        /*00c0*/ 	.word	0x00000a60


	//   ....[5]....
        /*00c4*/ 	.word	0x00000bc0


	//   ....[6]....
        /*00c8*/ 	.word	0x00000d50


	//   ....[7]....
        /*00cc*/ 	.word	0x00000f90


	//   ....[8]....
        /*00d0*/ 	.word	0x00002150


	//   ....[9]....
        /*00d4*/ 	.word	0x000035f0


	//   ....[10]....
        /*00d8*/ 	.word	0x00003ac0


	//   ....[11]....
        /*00dc*/ 	.word	0x00003af0


	//   ....[12]....
        /*00e0*/ 	.word	0x00004630


	//   ....[13]....
        /*00e4*/ 	.word	0x00004840


	//----- nvinfo : EIATTR_VRC_CTA_INIT_COUNT
	.align		4
.L_43:
        /*00e8*/ 	.byte	0x02, 0x4a
        /*00ea*/ 	.byte	0x80
	.zero		1


	//----- nvinfo : EIATTR_SYSCALL_OFFSETS
	.align		4
        /*00ec*/ 	.byte	0x04, 0x46
        /*00ee*/ 	.short	(.L_45 - .L_44)


	//   ....[0]....
.L_44:
        /*00f0*/ 	.word	0x00005ed0


	//   ....[1]....
        /*00f4*/ 	.word	0x00006010


	//   ....[2]....
        /*00f8*/ 	.word	0x000069c0


	//   ....[3]....
        /*00fc*/ 	.word	0x00007fd0


	//----- nvinfo : EIATTR_MBARRIER_INSTR_OFFSETS
	.align		4
.L_45:
        /*0100*/ 	.byte	0x04, 0x39
        /*0102*/ 	.short	(.L_47 - .L_46)


	//   ....[0]....
.L_46:
        /*0104*/ 	.word	0x00000600
        /*0108*/ 	.word	0x000000ff
        /*010c*/ 	.word	0x00000000
        /*0110*/ 	.short	0x0100
        /*0112*/ 	.byte	0x08
	.zero		1


	//   ....[1]....
        /*0114*/ 	.word	0x00000610
        /*0118*/ 	.word	0x000000ff
        /*011c*/ 	.word	0x00000080
        /*0120*/ 	.short	0x0100
        /*0122*/ 	.byte	0x08
	.zero		1


	//   ....[2]....
        /*0124*/ 	.word	0x00000620
        /*0128*/ 	.word	0x000000ff
        /*012c*/ 	.word	0x00000008
        /*0130*/ 	.short	0x0100
        /*0132*/ 	.byte	0x08
	.zero		1


	//   ....[3]....
        /*0134*/ 	.word	0x00000630
        /*0138*/ 	.word	0x000000ff
        /*013c*/ 	.word	0x00000088
        /*0140*/ 	.short	0x0100
        /*0142*/ 	.byte	0x08
	.zero		1


	//   ....[4]....
        /*0144*/ 	.word	0x00000640
        /*0148*/ 	.word	0x000000ff
        /*014c*/ 	.word	0x00000010
        /*0150*/ 	.short	0x0100
        /*0152*/ 	.byte	0x08
	.zero		1


	//   ....[5]....
        /*0154*/ 	.word	0x00000650
        /*0158*/ 	.word	0x000000ff
        /*015c*/ 	.word	0x00000090
        /*0160*/ 	.short	0x0100
        /*0162*/ 	.byte	0x08
	.zero		1


	//   ....[6]....
        /*0164*/ 	.word	0x00000660
        /*0168*/ 	.word	0x000000ff
        /*016c*/ 	.word	0x00000018
        /*0170*/ 	.short	0x0100
        /*0172*/ 	.byte	0x08
	.zero		1


	//   ....[7]....
        /*0174*/ 	.word	0x00000670
        /*0178*/ 	.word	0x000000ff
        /*017c*/ 	.word	0x00000098
        /*0180*/ 	.short	0x0100
        /*0182*/ 	.byte	0x08
	.zero		1


	//   ....[8]....
        /*0184*/ 	.word	0x00000680
        /*0188*/ 	.word	0x000000ff
        /*018c*/ 	.word	0x00000020
        /*0190*/ 	.short	0x0100
        /*0192*/ 	.byte	0x08
	.zero		1


	//   ....[9]....
        /*0194*/ 	.word	0x00000690
        /*0198*/ 	.word	0x000000ff
        /*019c*/ 	.word	0x000000a0
        /*01a0*/ 	.short	0x0100
        /*01a2*/ 	.byte	0x08
	.zero		1


	//   ....[10]....
        /*01a4*/ 	.word	0x000006a0
        /*01a8*/ 	.word	0x000000ff
        /*01ac*/ 	.word	0x00000028
        /*01b0*/ 	.short	0x0100
        /*01b2*/ 	.byte	0x08
	.zero		1


	//   ....[11]....
        /*01b4*/ 	.word	0x000006b0
        /*01b8*/ 	.word	0x000000ff
        /*01bc*/ 	.word	0x000000a8
        /*01c0*/ 	.short	0x0100
        /*01c2*/ 	.byte	0x08
	.zero		1


	//   ....[12]....
        /*01c4*/ 	.word	0x000006c0
        /*01c8*/ 	.word	0x000000ff
        /*01cc*/ 	.word	0x00000030
        /*01d0*/ 	.short	0x0100
        /*01d2*/ 	.byte	0x08
	.zero		1


	//   ....[13]....
        /*01d4*/ 	.word	0x000006d0
        /*01d8*/ 	.word	0x000000ff
        /*01dc*/ 	.word	0x000000b0
        /*01e0*/ 	.short	0x0100
        /*01e2*/ 	.byte	0x08
	.zero		1


	//   ....[14]....
        /*01e4*/ 	.word	0x000006e0
        /*01e8*/ 	.word	0x000000ff
        /*01ec*/ 	.word	0x00000038
        /*01f0*/ 	.short	0x0100
        /*01f2*/ 	.byte	0x08
	.zero		1


	//   ....[15]....
        /*01f4*/ 	.word	0x000006f0
        /*01f8*/ 	.word	0x000000ff
        /*01fc*/ 	.word	0x000000b8
        /*0200*/ 	.short	0x0100
        /*0202*/ 	.byte	0x08
	.zero		1


	//   ....[16]....
        /*0204*/ 	.word	0x00000700
        /*0208*/ 	.word	0x000000ff
        /*020c*/ 	.word	0x00000040
        /*0210*/ 	.short	0x0100
        /*0212*/ 	.byte	0x08
	.zero		1


	//   ....[17]....
        /*0214*/ 	.word	0x00000710
        /*0218*/ 	.word	0x000000ff
        /*021c*/ 	.word	0x000000c0
        /*0220*/ 	.short	0x0100
        /*0222*/ 	.byte	0x08
	.zero		1


	//   ....[18]....
        /*0224*/ 	.word	0x00000720
        /*0228*/ 	.word	0x000000ff
        /*022c*/ 	.word	0x00000048
        /*0230*/ 	.short	0x0100
        /*0232*/ 	.byte	0x08
	.zero		1


	//   ....[19]....
        /*0234*/ 	.word	0x00000730
        /*0238*/ 	.word	0x000000ff
        /*023c*/ 	.word	0x000000c8
        /*0240*/ 	.short	0x0100
        /*0242*/ 	.byte	0x08
	.zero		1


	//   ....[20]....
        /*0244*/ 	.word	0x00000740
        /*0248*/ 	.word	0x000000ff
        /*024c*/ 	.word	0x00000050
        /*0250*/ 	.short	0x0100
        /*0252*/ 	.byte	0x08
	.zero		1


	//   ....[21]....
        /*0254*/ 	.word	0x00000750
        /*0258*/ 	.word	0x000000ff
        /*025c*/ 	.word	0x000000d0
        /*0260*/ 	.short	0x0100
        /*0262*/ 	.byte	0x08
	.zero		1


	//   ....[22]....
        /*0264*/ 	.word	0x00000760
        /*0268*/ 	.word	0x000000ff
        /*026c*/ 	.word	0x00000058
        /*0270*/ 	.short	0x0100
        /*0272*/ 	.byte	0x08
	.zero		1


	//   ....[23]....
        /*0274*/ 	.word	0x00000770
        /*0278*/ 	.word	0x000000ff
        /*027c*/ 	.word	0x000000d8
        /*0280*/ 	.short	0x0100
        /*0282*/ 	.byte	0x08
	.zero		1


	//   ....[24]....
        /*0284*/ 	.word	0x00000780
        /*0288*/ 	.word	0x000000ff
        /*028c*/ 	.word	0x00000060
        /*0290*/ 	.short	0x0100
        /*0292*/ 	.byte	0x08
	.zero		1


	//   ....[25]....
        /*0294*/ 	.word	0x00000790
        /*0298*/ 	.word	0x000000ff
        /*029c*/ 	.word	0x000000e0
        /*02a0*/ 	.short	0x0100
        /*02a2*/ 	.byte	0x08
	.zero		1


	//   ....[26]....
        /*02a4*/ 	.word	0x000007a0
        /*02a8*/ 	.word	0x000000ff
        /*02ac*/ 	.word	0x00000068
        /*02b0*/ 	.short	0x0100
        /*02b2*/ 	.byte	0x08
	.zero		1


	//   ....[27]....
        /*02b4*/ 	.word	0x000007b0
        /*02b8*/ 	.word	0x000000ff
        /*02bc*/ 	.word	0x000000e8
        /*02c0*/ 	.short	0x0100
        /*02c2*/ 	.byte	0x08
	.zero		1


	//   ....[28]....
        /*02c4*/ 	.word	0x000007c0
        /*02c8*/ 	.word	0x000000ff
        /*02cc*/ 	.word	0x00000070
        /*02d0*/ 	.short	0x0100
        /*02d2*/ 	.byte	0x08
	.zero		1


	//   ....[29]....
        /*02d4*/ 	.word	0x000007d0
        /*02d8*/ 	.word	0x000000ff
        /*02dc*/ 	.word	0x000000f0
        /*02e0*/ 	.short	0x0100
        /*02e2*/ 	.byte	0x08
	.zero		1


	//   ....[30]....
        /*02e4*/ 	.word	0x000007e0
        /*02e8*/ 	.word	0x000000ff
        /*02ec*/ 	.word	0x00000078
        /*02f0*/ 	.short	0x0100
        /*02f2*/ 	.byte	0x08
	.zero		1


	//   ....[31]....
        /*02f4*/ 	.word	0x000007f0
        /*02f8*/ 	.word	0x000000ff
        /*02fc*/ 	.word	0x000000f8
        /*0300*/ 	.short	0x0100
        /*0302*/ 	.byte	0x08
	.zero		1


	//   ....[32]....
        /*0304*/ 	.word	0x00000920
        /*0308*/ 	.word	0x000000ff
        /*030c*/ 	.word	0x00000100
        /*0310*/ 	.short	0x0100
        /*0312*/ 	.byte	0x09
	.zero		1


	//   ....[33]....
        /*0314*/ 	.word	0x00000930
        /*0318*/ 	.word	0x000000ff
        /*031c*/ 	.word	0x00000110
        /*0320*/ 	.short	0x0100
        /*0322*/ 	.byte	0x09
	.zero		1


	//   ....[34]....
        /*0324*/ 	.word	0x00000940
        /*0328*/ 	.word	0x000000ff
        /*032c*/ 	.word	0x00000108
        /*0330*/ 	.short	0x0100
        /*0332*/ 	.byte	0x09
	.zero		1


	//   ....[35]....
        /*0334*/ 	.word	0x00000950
        /*0338*/ 	.word	0x000000ff
        /*033c*/ 	.word	0x00000118
        /*0340*/ 	.short	0x0100
        /*0342*/ 	.byte	0x09
	.zero		1


	//   ....[36]....
        /*0344*/ 	.word	0x00000a30
        /*0348*/ 	.word	0x000000ff
        /*034c*/ 	.word	0x00000120
        /*0350*/ 	.short	0x0100
        /*0352*/ 	.byte	0x08
	.zero		1


	//   ....[37]....
        /*0354*/ 	.word	0x00000a40
        /*0358*/ 	.word	0x000000ff
        /*035c*/ 	.word	0x00000128
        /*0360*/ 	.short	0x0100
        /*0362*/ 	.byte	0x08
	.zero		1


	//   ....[38]....
        /*0364*/ 	.word	0x00000b70
        /*0368*/ 	.word	0x000000ff
        /*036c*/ 	.word	0x00000130
        /*0370*/ 	.short	0x0100
        /*0372*/ 	.byte	0x08
	.zero		1


	//   ....[39]....
        /*0374*/ 	.word	0x00000b80
        /*0378*/ 	.word	0x000000ff
        /*037c*/ 	.word	0x00000140
        /*0380*/ 	.short	0x0100
        /*0382*/ 	.byte	0x08
	.zero		1


	//   ....[40]....
        /*0384*/ 	.word	0x00000b90
        /*0388*/ 	.word	0x000000ff
        /*038c*/ 	.word	0x00000138
        /*0390*/ 	.short	0x0100
        /*0392*/ 	.byte	0x08
	.zero		1


	//   ....[41]....
        /*0394*/ 	.word	0x00000ba0
        /*0398*/ 	.word	0x000000ff
        /*039c*/ 	.word	0x00000148
        /*03a0*/ 	.short	0x0100
        /*03a2*/ 	.byte	0x08
	.zero		1


	//   ....[42]....
        /*03a4*/ 	.word	0x00000cc0
        /*03a8*/ 	.word	0x000000ff
        /*03ac*/ 	.word	0x00000150
        /*03b0*/ 	.short	0x0100
        /*03b2*/ 	.byte	0x09
	.zero		1


	//   ....[43]....
        /*03b4*/ 	.word	0x00000cd0
        /*03b8*/ 	.word	0x000000ff
        /*03bc*/ 	.word	0x00000170
        /*03c0*/ 	.short	0x0100
        /*03c2*/ 	.byte	0x09
	.zero		1


	//   ....[44]....
        /*03c4*/ 	.word	0x00000ce0
        /*03c8*/ 	.word	0x000000ff
        /*03cc*/ 	.word	0x00000158
        /*03d0*/ 	.short	0x0100
        /*03d2*/ 	.byte	0x09
	.zero		1


	//   ....[45]....
        /*03d4*/ 	.word	0x00000cf0
        /*03d8*/ 	.word	0x000000ff
        /*03dc*/ 	.word	0x00000178
        /*03e0*/ 	.short	0x0100
        /*03e2*/ 	.byte	0x09
	.zero		1


	//   ....[46]....
        /*03e4*/ 	.word	0x00000d00
        /*03e8*/ 	.word	0x000000ff
        /*03ec*/ 	.word	0x00000160
        /*03f0*/ 	.short	0x0100
        /*03f2*/ 	.byte	0x09
	.zero		1


	//   ....[47]....
        /*03f4*/ 	.word	0x00000d10
        /*03f8*/ 	.word	0x000000ff
        /*03fc*/ 	.word	0x00000180
        /*0400*/ 	.short	0x0100
        /*0402*/ 	.byte	0x09
	.zero		1


	//   ....[48]....
        /*0404*/ 	.word	0x00000d20
        /*0408*/ 	.word	0x000000ff
        /*040c*/ 	.word	0x00000168
        /*0410*/ 	.short	0x0100
        /*0412*/ 	.byte	0x09
	.zero		1


	//   ....[49]....
        /*0414*/ 	.word	0x00000d30
        /*0418*/ 	.word	0x000000ff
        /*041c*/ 	.word	0x00000188
        /*0420*/ 	.short	0x0100
        /*0422*/ 	.byte	0x09
	.zero		1


	//   ....[50]....
        /*0424*/ 	.word	0x00000e20
        /*0428*/ 	.word	0x000000ff
        /*042c*/ 	.word	0x00000190
        /*0430*/ 	.short	0x0100
        /*0432*/ 	.byte	0x08
	.zero		1


	//   ....[51]....
        /*0434*/ 	.word	0x00000e30
        /*0438*/ 	.word	0x000000ff
        /*043c*/ 	.word	0x000001a0
        /*0440*/ 	.short	0x0100
        /*0442*/ 	.byte	0x08
	.zero		1


	//   ....[52]....
        /*0444*/ 	.word	0x00000e40
        /*0448*/ 	.word	0x000000ff
        /*044c*/ 	.word	0x00000198
        /*0450*/ 	.short	0x0100
        /*0452*/ 	.byte	0x08
	.zero		1


	//   ....[53]....
        /*0454*/ 	.word	0x00000e50
        /*0458*/ 	.word	0x000000ff
        /*045c*/ 	.word	0x000001a8
        /*0460*/ 	.short	0x0100
        /*0462*/ 	.byte	0x08
	.zero		1


	//   ....[54]....
        /*0464*/ 	.word	0x00000f40
        /*0468*/ 	.word	0x000000ff
        /*046c*/ 	.word	0x000001b0
        /*0470*/ 	.short	0x0100
        /*0472*/ 	.byte	0x06
	.zero		1


	//   ....[55]....
        /*0474*/ 	.word	0x00001950
        /*0478*/ 	.word	0x00000002
        /*047c*/ 	.word	0x000001a0
        /*0480*/ 	.short	0x010a
        /*0482*/ 	.byte	0xff
	.zero		1


	//   ....[56]....
        /*0484*/ 	.word	0x00001980
        /*0488*/ 	.word	0x00000002
        /*048c*/ 	.word	0x00000190
        /*0490*/ 	.short	0x0101
        /*0492*/ 	.byte	0xff
	.zero		1


	//   ....[57]....
        /*0494*/ 	.word	0x00001a50
        /*0498*/ 	.word	0x000000ff
        /*049c*/ 	.word	0x00000080
        /*04a0*/ 	.short	0x010a
        /*04a2*/ 	.byte	0x08
	.zero		1


	//   ....[58]....
        /*04a4*/ 	.word	0x00001b50
        /*04a8*/ 	.word	0x000000ff
        /*04ac*/ 	.word	0x00000080
        /*04b0*/ 	.short	0x010a
        /*04b2*/ 	.byte	0x21
	.zero		1


	//   ....[59]....
        /*04b4*/ 	.word	0x00001d00
        /*04b8*/ 	.word	0x000000ff
        /*04bc*/ 	.word	0x00000080
        /*04c0*/ 	.short	0x010a
        /*04c2*/ 	.byte	0x08
	.zero		1


	//   ....[60]....
        /*04c4*/ 	.word	0x00001e00
        /*04c8*/ 	.word	0x000000ff
        /*04cc*/ 	.word	0x00000128
        /*04d0*/ 	.short	0x0101
        /*04d2*/ 	.byte	0x04
	.zero		1


	//   ....[61]....
        /*04d4*/ 	.word	0x00001e20
        /*04d8*/ 	.word	0x000000ff
        /*04dc*/ 	.word	0x00000080
        /*04e0*/ 	.short	0x010a
        /*04e2*/ 	.byte	0x08
	.zero		1


	//   ....[62]....
        /*04e4*/ 	.word	0x00001ea0
        /*04e8*/ 	.word	0x000000ff
        /*04ec*/ 	.word	0x00000080
        /*04f0*/ 	.short	0x010a
        /*04f2*/ 	.byte	0x11
	.zero		1


	//   ....[63]....
        /*04f4*/ 	.word	0x00002030
        /*04f8*/ 	.word	0x000000ff
        /*04fc*/ 	.word	0x00000080
        /*0500*/ 	.short	0x010a
        /*0502*/ 	.byte	0x08
	.zero		1


	//   ....[64]....
        /*0504*/ 	.word	0x00002180
        /*0508*/ 	.word	0x00000002
        /*050c*/ 	.word	0x00000130
        /*0510*/ 	.short	0x010a
        /*0512*/ 	.byte	0xff
	.zero		1


	//   ....[65]....
        /*0514*/ 	.word	0x00002240
        /*0518*/ 	.word	0x00000002
        /*051c*/ 	.word	0x00000000
        /*0520*/ 	.short	0x0101
        /*0522*/ 	.byte	0xff
	.zero		1


	//   ....[66]....
        /*0524*/ 	.word	0x000027a0
        /*0528*/ 	.word	0x000000ff
        /*052c*/ 	.word	0x00000000
        /*0530*/ 	.short	0x010a
        /*0532*/ 	.byte	0x05
	.zero		1


	//   ....[67]....
        /*0534*/ 	.word	0x00002830
        /*0538*/ 	.word	0x000000ff
        /*053c*/ 	.word	0x00000000
        /*0540*/ 	.short	0x010a
        /*0542*/ 	.byte	0x05
	.zero		1


	//   ....[68]....
        /*0544*/ 	.word	0x000028c0
        /*0548*/ 	.word	0x000000ff
        /*054c*/ 	.word	0x00000000
        /*0550*/ 	.short	0x010a
        /*0552*/ 	.byte	0x05
	.zero		1


	//   ....[69]....
        /*0554*/ 	.word	0x00002950
        /*0558*/ 	.word	0x000000ff
        /*055c*/ 	.word	0x00000000
        /*0560*/ 	.short	0x010a
        /*0562*/ 	.byte	0x05
	.zero		1


	//   ....[70]....
        /*0564*/ 	.word	0x000029e0
        /*0568*/ 	.word	0x000000ff
        /*056c*/ 	.word	0x00000000
        /*0570*/ 	.short	0x010a
        /*0572*/ 	.byte	0x05
	.zero		1


	//   ....[71]....
        /*0574*/ 	.word	0x00002a70
        /*0578*/ 	.word	0x000000ff
        /*057c*/ 	.word	0x00000000
        /*0580*/ 	.short	0x010a
        /*0582*/ 	.byte	0x05
	.zero		1


	//   ....[72]....
        /*0584*/ 	.word	0x00002b00
        /*0588*/ 	.word	0x000000ff
        /*058c*/ 	.word	0x00000000
        /*0590*/ 	.short	0x010a
        /*0592*/ 	.byte	0x05
	.zero		1


	//   ....[73]....
        /*0594*/ 	.word	0x00002b90
        /*0598*/ 	.word	0x000000ff
        /*059c*/ 	.word	0x00000000
        /*05a0*/ 	.short	0x010a
        /*05a2*/ 	.byte	0x05
	.zero		1


	//   ....[74]....
        /*05a4*/ 	.word	0x00002c20
        /*05a8*/ 	.word	0x000000ff
        /*05ac*/ 	.word	0x00000000
        /*05b0*/ 	.short	0x010a
        /*05b2*/ 	.byte	0x05
	.zero		1


	//   ....[75]....
        /*05b4*/ 	.word	0x00002cb0
        /*05b8*/ 	.word	0x000000ff
        /*05bc*/ 	.word	0x00000000
        /*05c0*/ 	.short	0x010a
        /*05c2*/ 	.byte	0x05
	.zero		1


	//   ....[76]....
        /*05c4*/ 	.word	0x00002d40
        /*05c8*/ 	.word	0x000000ff
        /*05cc*/ 	.word	0x00000000
        /*05d0*/ 	.short	0x010a
        /*05d2*/ 	.byte	0x05
	.zero		1


	//   ....[77]....
        /*05d4*/ 	.word	0x00002dd0
        /*05d8*/ 	.word	0x000000ff
        /*05dc*/ 	.word	0x00000000
        /*05e0*/ 	.short	0x010a
        /*05e2*/ 	.byte	0x05
	.zero		1


	//   ....[78]....
        /*05e4*/ 	.word	0x00002e60
        /*05e8*/ 	.word	0x000000ff
        /*05ec*/ 	.word	0x00000000
        /*05f0*/ 	.short	0x010a
        /*05f2*/ 	.byte	0x05
	.zero		1


	//   ....[79]....
        /*05f4*/ 	.word	0x00002ef0
        /*05f8*/ 	.word	0x000000ff
        /*05fc*/ 	.word	0x00000000
        /*0600*/ 	.short	0x010a
        /*0602*/ 	.byte	0x05
	.zero		1


	//   ....[80]....
        /*0604*/ 	.word	0x00002f80
        /*0608*/ 	.word	0x000000ff
        /*060c*/ 	.word	0x00000000
        /*0610*/ 	.short	0x010a
        /*0612*/ 	.byte	0x05
	.zero		1


	//   ....[81]....
        /*0614*/ 	.word	0x00003020
        /*0618*/ 	.word	0x00000000
        /*061c*/ 	.word	0x00000000
        /*0620*/ 	.short	0x010a
        /*0622*/ 	.byte	0xff
	.zero		1


	//   ....[82]....
        /*0624*/ 	.word	0x00003150
        /*0628*/ 	.word	0x00000000
        /*062c*/ 	.word	0x00000190
        /*0630*/ 	.short	0x010a
        /*0632*/ 	.byte	0xff
	.zero		1


	//   ....[83]....
        /*0634*/ 	.word	0x000031c0
        /*0638*/ 	.word	0x00000000
        /*063c*/ 	.word	0x00000000
        /*0640*/ 	.short	0x0101
        /*0642*/ 	.byte	0xff
	.zero		1


	//   ....[84]....
        /*0644*/ 	.word	0x000031e0
        /*0648*/ 	.word	0x000000ff
        /*064c*/ 	.word	0x00000140
        /*0650*/ 	.short	0x010a
        /*0652*/ 	.byte	0x05
	.zero		1


	//   ....[85]....
        /*0654*/ 	.word	0x00003300
        /*0658*/ 	.word	0x00000000
        /*065c*/ 	.word	0x00000130
        /*0660*/ 	.short	0x010a
        /*0662*/ 	.byte	0xff
	.zero		1


	//   ....[86]....
        /*0664*/ 	.word	0x00003400
        /*0668*/ 	.word	0x00000000
        /*066c*/ 	.word	0x00000000
        /*0670*/ 	.short	0x0101
        /*0672*/ 	.byte	0xff
	.zero		1


	//   ....[87]....
        /*0674*/ 	.word	0x00003490
        /*0678*/ 	.word	0x000000ff
        /*067c*/ 	.word	0x00000140
        /*0680*/ 	.short	0x0106
        /*0682*/ 	.byte	0x05
	.zero		1


	//   ....[88]....
        /*0684*/ 	.word	0x000034b0
        /*0688*/ 	.word	0x000000ff
        /*068c*/ 	.word	0x00000140
        /*0690*/ 	.short	0x010a
        /*0692*/ 	.byte	0x05
	.zero		1


	//   ....[89]....
        /*0694*/ 	.word	0x00003540
        /*0698*/ 	.word	0x000000ff
        /*069c*/ 	.word	0x00000140
        /*06a0*/ 	.short	0x0106
        /*06a2*/ 	.byte	0x04
	.zero		1


	//   ....[90]....
        /*06a4*/ 	.word	0x00003580
        /*06a8*/ 	.word	0x00000000
        /*06ac*/ 	.word	0x00000140
        /*06b0*/ 	.short	0x010a
        /*06b2*/ 	.byte	0xff
	.zero		1


	//   ....[91]....
        /*06b4*/ 	.word	0x000037c0
        /*06b8*/ 	.word	0x000000ff
        /*06bc*/ 	.word	0x00000008
        /*06c0*/ 	.short	0x010a
        /*06c2*/ 	.byte	0x06
	.zero		1


	//   ....[92]....
        /*06c4*/ 	.word	0x000037e0
        /*06c8*/ 	.word	0x000000ff
        /*06cc*/ 	.word	0x00000008
        /*06d0*/ 	.short	0x010a
        /*06d2*/ 	.byte	0x06
	.zero		1


	//   ....[93]....
        /*06d4*/ 	.word	0x00003970
        /*06d8*/ 	.word	0x000000ff
        /*06dc*/ 	.word	0x00000008
        /*06e0*/ 	.short	0x010a
        /*06e2*/ 	.byte	0x06
	.zero		1


	//   ....[94]....
        /*06e4*/ 	.word	0x00003990
        /*06e8*/ 	.word	0x000000ff
        /*06ec*/ 	.word	0x00000008
        /*06f0*/ 	.short	0x010a
        /*06f2*/ 	.byte	0x06
	.zero		1


	//   ....[95]....
        /*06f4*/ 	.word	0x00003a50
        /*06f8*/ 	.word	0x000000ff
        /*06fc*/ 	.word	0x00000000
        /*0700*/ 	.short	0x0101
        /*0702*/ 	.byte	0x07
	.zero		1


	//   ....[96]....
        /*0704*/ 	.word	0x00003d50
        /*0708*/ 	.word	0x00000000
        /*070c*/ 	.word	0x00000130
        /*0710*/ 	.short	0x010a
        /*0712*/ 	.byte	0xff
	.zero		1


	//   ....[97]....
        /*0714*/ 	.word	0x00003e10
        /*0718*/ 	.word	0x00000000
        /*071c*/ 	.word	0x00000000
        /*0720*/ 	.short	0x0101
        /*0722*/ 	.byte	0xff
	.zero		1


	//   ....[98]....
        /*0724*/ 	.word	0x00003ed0
        /*0728*/ 	.word	0x000000ff
        /*072c*/ 	.word	0x00000000
        /*0730*/ 	.short	0x010a
        /*0732*/ 	.byte	0x06
	.zero		1


	//   ....[99]....
        /*0734*/ 	.word	0x00003ee0
        /*0738*/ 	.word	0x000000ff
        /*073c*/ 	.word	0x00000170
        /*0740*/ 	.short	0x010a
        /*0742*/ 	.byte	0x0a
	.zero		1


	//   ....[100]....
        /*0744*/ 	.word	0x00003f90
        /*0748*/ 	.word	0x000000ff
        /*074c*/ 	.word	0x00000000
        /*0750*/ 	.short	0x010a
        /*0752*/ 	.byte	0x09
	.zero		1


	//   ....[101]....
        /*0754*/ 	.word	0x000040d0
        /*0758*/ 	.word	0x000000ff
        /*075c*/ 	.word	0x00000000
        /*0760*/ 	.short	0x010a
        /*0762*/ 	.byte	0x06
	.zero		1


	//   ....[102]....
        /*0764*/ 	.word	0x00004320
        /*0768*/ 	.word	0x000000ff
        /*076c*/ 	.word	0x00000000
        /*0770*/ 	.short	0x010a
        /*0772*/ 	.byte	0x07
	.zero		1


	//   ....[103]....
        /*0774*/ 	.word	0x000043b0
        /*0778*/ 	.word	0x000000ff
        /*077c*/ 	.word	0x00000000
        /*0780*/ 	.short	0x010a
        /*0782*/ 	.byte	0x07
	.zero		1


	//   ....[104]....
        /*0784*/ 	.word	0x00004440
        /*0788*/ 	.word	0x000000ff
        /*078c*/ 	.word	0x00000000
        /*0790*/ 	.short	0x010a
        /*0792*/ 	.byte	0x07
	.zero		1


	//   ....[105]....
        /*0794*/ 	.word	0x000044e0
        /*0798*/ 	.word	0x00000000
        /*079c*/ 	.word	0x00000000
        /*07a0*/ 	.short	0x010a
        /*07a2*/ 	.byte	0xff
	.zero		1


	//   ....[106]....
        /*07a4*/ 	.word	0x00004520
        /*07a8*/ 	.word	0x00000000
        /*07ac*/ 	.word	0x00000000
        /*07b0*/ 	.short	0x010a
        /*07b2*/ 	.byte	0xff
	.zero		1


	//   ....[107]....
        /*07b4*/ 	.word	0x00004590
        /*07b8*/ 	.word	0x000000ff
        /*07bc*/ 	.word	0x00000000
        /*07c0*/ 	.short	0x0101
        /*07c2*/ 	.byte	0x05
	.zero		1


	//   ....[108]....
        /*07c4*/ 	.word	0x000045d0
        /*07c8*/ 	.word	0x000000ff
        /*07cc*/ 	.word	0x000001b0
        /*07d0*/ 	.short	0x010a
        /*07d2*/ 	.byte	0x08
	.zero		1


	//   ....[109]....
        /*07d4*/ 	.word	0x00004620
        /*07d8*/ 	.word	0x000000ff
        /*07dc*/ 	.word	0x00000000
        /*07e0*/ 	.short	0x0101
        /*07e2*/ 	.byte	0x05
	.zero		1


	//   ....[110]....
        /*07e4*/ 	.word	0x00004a50
        /*07e8*/ 	.word	0x00000000
        /*07ec*/ 	.word	0x00000130
        /*07f0*/ 	.short	0x010a
        /*07f2*/ 	.byte	0xff
	.zero		1


	//   ....[111]....
        /*07f4*/ 	.word	0x00004b10
        /*07f8*/ 	.word	0x00000000
        /*07fc*/ 	.word	0x00000000
        /*0800*/ 	.short	0x0101
        /*0802*/ 	.byte	0xff
	.zero		1


	//   ....[112]....
        /*0804*/ 	.word	0x00004e30
        /*0808*/ 	.word	0x000000ff
        /*080c*/ 	.word	0x00000128
        /*0810*/ 	.short	0x010a
        /*0812*/ 	.byte	0x06
	.zero		1


	//   ....[113]....
        /*0814*/ 	.word	0x00005020
        /*0818*/ 	.word	0x000000ff
        /*081c*/ 	.word	0x00000110
        /*0820*/ 	.short	0x010a
        /*0822*/ 	.byte	0x06
	.zero		1


	//   ....[114]....
        /*0824*/ 	.word	0x000051d0
        /*0828*/ 	.word	0x000000ff
        /*082c*/ 	.word	0x00000100
        /*0830*/ 	.short	0x010b
        /*0832*/ 	.byte	0x06
	.zero		1


	//   ....[115]....
        /*0834*/ 	.word	0x00005210
        /*0838*/ 	.word	0x000000ff
        /*083c*/ 	.word	0x00000000
        /*0840*/ 	.short	0x0101
        /*0842*/ 	.byte	0x08
	.zero		1


	//   ....[116]....
        /*0844*/ 	.word	0x00005250
        /*0848*/ 	.word	0x000000ff
        /*084c*/ 	.word	0x00000118
        /*0850*/ 	.short	0x010a
        /*0852*/ 	.byte	0x06
	.zero		1


	//   ....[117]....
        /*0854*/ 	.word	0x00005490
        /*0858*/ 	.word	0x000000ff
        /*085c*/ 	.word	0x00000108
        /*0860*/ 	.short	0x010b
        /*0862*/ 	.byte	0x06
	.zero		1


	//   ....[118]....
        /*0864*/ 	.word	0x000054b0
        /*0868*/ 	.word	0x000000ff
        /*086c*/ 	.word	0x00000000
        /*0870*/ 	.short	0x0101
        /*0872*/ 	.byte	0x0d
	.zero		1


	//   ....[119]....
        /*0874*/ 	.word	0x000054e0
        /*0878*/ 	.word	0x000000ff
        /*087c*/ 	.word	0x00000110
        /*0880*/ 	.short	0x010a
        /*0882*/ 	.byte	0x06
	.zero		1


	//   ....[120]....
        /*0884*/ 	.word	0x00005520
        /*0888*/ 	.word	0x00000000
        /*088c*/ 	.word	0x00000118
        /*0890*/ 	.short	0x010a
        /*0892*/ 	.byte	0xff
	.zero		1


	//   ....[121]....
        /*0894*/ 	.word	0x000058a0
        /*0898*/ 	.word	0x00000000
        /*089c*/ 	.word	0x00000130
        /*08a0*/ 	.short	0x010a
        /*08a2*/ 	.byte	0xff
	.zero		1


	//   ....[122]....
        /*08a4*/ 	.word	0x000059b0
        /*08a8*/ 	.word	0x00000000
        /*08ac*/ 	.word	0x00000000
        /*08b0*/ 	.short	0x0101
        /*08b2*/ 	.byte	0xff
	.zero		1


	//   ....[123]....
        /*08b4*/ 	.word	0x00006470
        /*08b8*/ 	.word	0x00000000
        /*08bc*/ 	.word	0x00000100
        /*08c0*/ 	.short	0x010a
        /*08c2*/ 	.byte	0xff
	.zero		1


	//   ....[124]....
        /*08c4*/ 	.word	0x000065a0
        /*08c8*/ 	.word	0x000000c0
        /*08cc*/ 	.word	0x00000150
        /*08d0*/ 	.short	0x010a
        /*08d2*/ 	.byte	0xff
	.zero		1


	//   ....[125]....
        /*08d4*/ 	.word	0x000066d0
        /*08d8*/ 	.word	0x00000000
        /*08dc*/ 	.word	0x00000100
        /*08e0*/ 	.short	0x010a
        /*08e2*/ 	.byte	0xff
	.zero		1


	//   ....[126]....
        /*08e4*/ 	.word	0x00006810
        /*08e8*/ 	.word	0x00000000
        /*08ec*/ 	.word	0x00000000
        /*08f0*/ 	.short	0x0101
        /*08f2*/ 	.byte	0xff
	.zero		1


	//   ....[127]....
        /*08f4*/ 	.word	0x00006890
        /*08f8*/ 	.word	0x000000c0
        /*08fc*/ 	.word	0x00000150
        /*0900*/ 	.short	0x010a
        /*0902*/ 	.byte	0xff
	.zero		1


	//   ....[128]....
        /*0904*/ 	.word	0x00007c40
        /*0908*/ 	.word	0x00000005
        /*090c*/ 	.word	0x00000100
        /*0910*/ 	.short	0x010a
        /*0912*/ 	.byte	0xff
	.zero		1


	//   ....[129]....
        /*0914*/ 	.word	0x00007d10
        /*0918*/ 	.word	0x00000005
        /*091c*/ 	.word	0x00000100
        /*0920*/ 	.short	0x010a
        /*0922*/ 	.byte	0xff
	.zero		1


	//   ....[130]....
        /*0924*/ 	.word	0x00007e50
        /*0928*/ 	.word	0x00000000
        /*092c*/ 	.word	0x00000000
        /*0930*/ 	.short	0x0101
        /*0932*/ 	.byte	0xff
	.zero		1


	//   ....[131]....
        /*0934*/ 	.word	0x000082b0
        /*0938*/ 	.word	0x000000c0
        /*093c*/ 	.word	0x00000000
        /*0940*/ 	.short	0x0101
        /*0942*/ 	.byte	0xff
	.zero		1


	//   ....[132]....
        /*0944*/ 	.word	0x000092d0
        /*0948*/ 	.word	0x00000002
        /*094c*/ 	.word	0x000001a0
        /*0950*/ 	.short	0x010a
        /*0952*/ 	.byte	0xff
	.zero		1


	//   ....[133]....
        /*0954*/ 	.word	0x00009330
        /*0958*/ 	.word	0x00000002
        /*095c*/ 	.word	0x00000080
        /*0960*/ 	.short	0x010a
        /*0962*/ 	.byte	0xff
	.zero		1


	//   ....[134]....
        /*0964*/ 	.word	0x00009390
        /*0968*/ 	.word	0x00000002
        /*096c*/ 	.word	0x00000080
        /*0970*/ 	.short	0x010a
        /*0972*/ 	.byte	0xff
	.zero		1


	//   ....[135]....
        /*0974*/ 	.word	0x000093e0
        /*0978*/ 	.word	0x00000002
        /*097c*/ 	.word	0x00000130
        /*0980*/ 	.short	0x010a
        /*0982*/ 	.byte	0xff
	.zero		1


	//   ....[136]....
        /*0984*/ 	.word	0x00009440
        /*0988*/ 	.word	0x00000000
        /*098c*/ 	.word	0x00000000
        /*0990*/ 	.short	0x010a
        /*0992*/ 	.byte	0xff
	.zero		1


	//   ....[137]....
        /*0994*/ 	.word	0x000094a0
        /*0998*/ 	.word	0x00000000
        /*099c*/ 	.word	0x00000000
        /*09a0*/ 	.short	0x010a
        /*09a2*/ 	.byte	0xff
	.zero		1


	//   ....[138]....
        /*09a4*/ 	.word	0x00009500
        /*09a8*/ 	.word	0x00000000
        /*09ac*/ 	.word	0x00000000
        /*09b0*/ 	.short	0x010a
        /*09b2*/ 	.byte	0xff
	.zero		1


	//   ....[139]....
        /*09b4*/ 	.word	0x00009560
        /*09b8*/ 	.word	0x00000000
        /*09bc*/ 	.word	0x00000000
        /*09c0*/ 	.short	0x010a
        /*09c2*/ 	.byte	0xff
	.zero		1


	//   ....[140]....
        /*09c4*/ 	.word	0x000095c0
        /*09c8*/ 	.word	0x00000000
        /*09cc*/ 	.word	0x00000000
        /*09d0*/ 	.short	0x010a
        /*09d2*/ 	.byte	0xff
	.zero		1


	//   ....[141]....
        /*09d4*/ 	.word	0x00009620
        /*09d8*/ 	.word	0x00000000
        /*09dc*/ 	.word	0x00000000
        /*09e0*/ 	.short	0x010a
        /*09e2*/ 	.byte	0xff
	.zero		1


	//   ....[142]....
        /*09e4*/ 	.word	0x00009680
        /*09e8*/ 	.word	0x00000000
        /*09ec*/ 	.word	0x00000000
        /*09f0*/ 	.short	0x010a
        /*09f2*/ 	.byte	0xff
	.zero		1


	//   ....[143]....
        /*09f4*/ 	.word	0x000096e0
        /*09f8*/ 	.word	0x00000000
        /*09fc*/ 	.word	0x00000000
        /*0a00*/ 	.short	0x010a
        /*0a02*/ 	.byte	0xff
	.zero		1


	//   ....[144]....
        /*0a04*/ 	.word	0x00009740
        /*0a08*/ 	.word	0x00000000
        /*0a0c*/ 	.word	0x00000000
        /*0a10*/ 	.short	0x010a
        /*0a12*/ 	.byte	0xff
	.zero		1


	//   ....[145]....
        /*0a14*/ 	.word	0x000097a0
        /*0a18*/ 	.word	0x00000000
        /*0a1c*/ 	.word	0x00000000
        /*0a20*/ 	.short	0x010a
        /*0a22*/ 	.byte	0xff
	.zero		1


	//   ....[146]....
        /*0a24*/ 	.word	0x00009800
        /*0a28*/ 	.word	0x00000000
        /*0a2c*/ 	.word	0x00000000
        /*0a30*/ 	.short	0x010a
        /*0a32*/ 	.byte	0xff
	.zero		1


	//   ....[147]....
        /*0a34*/ 	.word	0x00009860
        /*0a38*/ 	.word	0x00000000
        /*0a3c*/ 	.word	0x00000000
        /*0a40*/ 	.short	0x010a
        /*0a42*/ 	.byte	0xff
	.zero		1


	//   ....[148]....
        /*0a44*/ 	.word	0x000098c0
        /*0a48*/ 	.word	0x00000000
        /*0a4c*/ 	.word	0x00000000
        /*0a50*/ 	.short	0x010a
        /*0a52*/ 	.byte	0xff
	.zero		1


	//   ....[149]....
        /*0a54*/ 	.word	0x00009920
        /*0a58*/ 	.word	0x00000000
        /*0a5c*/ 	.word	0x00000000
        /*0a60*/ 	.short	0x010a
        /*0a62*/ 	.byte	0xff
	.zero		1


	//   ....[150]....
        /*0a64*/ 	.word	0x00009980
        /*0a68*/ 	.word	0x00000000
        /*0a6c*/ 	.word	0x00000000
        /*0a70*/ 	.short	0x010a
        /*0a72*/ 	.byte	0xff
	.zero		1


	//   ....[151]....
        /*0a74*/ 	.word	0x000099d0
        /*0a78*/ 	.word	0x00000000
        /*0a7c*/ 	.word	0x00000190
        /*0a80*/ 	.short	0x010a
        /*0a82*/ 	.byte	0xff
	.zero		1


	//   ....[152]....
        /*0a84*/ 	.word	0x00009a30
        /*0a88*/ 	.word	0x00000000
        /*0a8c*/ 	.word	0x00000140
        /*0a90*/ 	.short	0x010a
        /*0a92*/ 	.byte	0xff
	.zero		1


	//   ....[153]....
        /*0a94*/ 	.word	0x00009a80
        /*0a98*/ 	.word	0x00000000
        /*0a9c*/ 	.word	0x00000130
        /*0aa0*/ 	.short	0x010a
        /*0aa2*/ 	.byte	0xff
	.zero		1


	//   ....[154]....
        /*0aa4*/ 	.word	0x00009ae0
        /*0aa8*/ 	.word	0x00000000
        /*0aac*/ 	.word	0x00000140
        /*0ab0*/ 	.short	0x010a
        /*0ab2*/ 	.byte	0xff
	.zero		1


	//   ....[155]....
        /*0ab4*/ 	.word	0x00009b40
        /*0ab8*/ 	.word	0x00000004
        /*0abc*/ 	.word	0x00000008
        /*0ac0*/ 	.short	0x010a
        /*0ac2*/ 	.byte	0xff
	.zero		1


	//   ....[156]....
        /*0ac4*/ 	.word	0x00009c20
        /*0ac8*/ 	.word	0x00000002
        /*0acc*/ 	.word	0x00000008
        /*0ad0*/ 	.short	0x010a
        /*0ad2*/ 	.byte	0xff
	.zero		1


	//   ....[157]....
        /*0ad4*/ 	.word	0x00009c70
        /*0ad8*/ 	.word	0x00000000
        /*0adc*/ 	.word	0x00000130
        /*0ae0*/ 	.short	0x010a
        /*0ae2*/ 	.byte	0xff
	.zero		1


	//   ....[158]....
        /*0ae4*/ 	.word	0x00009cd0
        /*0ae8*/ 	.word	0x00000000
        /*0aec*/ 	.word	0x00000170
        /*0af0*/ 	.short	0x010a
        /*0af2*/ 	.byte	0xff
	.zero		1


	//   ....[159]....
        /*0af4*/ 	.word	0x00009d30
        /*0af8*/ 	.word	0x00000000
        /*0afc*/ 	.word	0x00000000
        /*0b00*/ 	.short	0x010a
        /*0b02*/ 	.byte	0xff
	.zero		1


	//   ....[160]....
        /*0b04*/ 	.word	0x00009d90
        /*0b08*/ 	.word	0x00000000
        /*0b0c*/ 	.word	0x00000000
        /*0b10*/ 	.short	0x010a
        /*0b12*/ 	.byte	0xff
	.zero		1


	//   ....[161]....
        /*0b14*/ 	.word	0x00009df0
        /*0b18*/ 	.word	0x00000000
        /*0b1c*/ 	.word	0x00000000
        /*0b20*/ 	.short	0x010a
        /*0b22*/ 	.byte	0xff
	.zero		1


	//   ....[162]....
        /*0b24*/ 	.word	0x00009e50
        /*0b28*/ 	.word	0x00000000
        /*0b2c*/ 	.word	0x00000000
        /*0b30*/ 	.short	0x010a
        /*0b32*/ 	.byte	0xff
	.zero		1


	//   ....[163]....
        /*0b34*/ 	.word	0x00009eb0
        /*0b38*/ 	.word	0x00000000
        /*0b3c*/ 	.word	0x000001b0
        /*0b40*/ 	.short	0x010a
        /*0b42*/ 	.byte	0xff
	.zero		1


	//   ....[164]....
        /*0b44*/ 	.word	0x00009f00
        /*0b48*/ 	.word	0x00000000
        /*0b4c*/ 	.word	0x00000130
        /*0b50*/ 	.short	0x010a
        /*0b52*/ 	.byte	0xff
	.zero		1


	//   ....[165]....
        /*0b54*/ 	.word	0x00009f60
        /*0b58*/ 	.word	0x00000000
        /*0b5c*/ 	.word	0x00000128
        /*0b60*/ 	.short	0x010a
        /*0b62*/ 	.byte	0xff
	.zero		1


	//   ....[166]....
        /*0b64*/ 	.word	0x00009fc0
        /*0b68*/ 	.word	0x00000000
        /*0b6c*/ 	.word	0x00000110
        /*0b70*/ 	.short	0x010a
        /*0b72*/ 	.byte	0xff
	.zero		1


	//   ....[167]....
        /*0b74*/ 	.word	0x0000a020
        /*0b78*/ 	.word	0x00000000
        /*0b7c*/ 	.word	0x00000118
        /*0b80*/ 	.short	0x010a
        /*0b82*/ 	.byte	0xff
	.zero		1


	//   ....[168]....
        /*0b84*/ 	.word	0x0000a080
        /*0b88*/ 	.word	0x00000000
        /*0b8c*/ 	.word	0x00000110
        /*0b90*/ 	.short	0x010a
        /*0b92*/ 	.byte	0xff
	.zero		1


	//   ....[169]....
        /*0b94*/ 	.word	0x0000a0d0
        /*0b98*/ 	.word	0x00000000
        /*0b9c*/ 	.word	0x00000130
        /*0ba0*/ 	.short	0x010a
        /*0ba2*/ 	.byte	0xff
	.zero		1


	//   ....[170]....
        /*0ba4*/ 	.word	0x0000a120
        /*0ba8*/ 	.word	0x00000000
        /*0bac*/ 	.word	0x00000100
        /*0bb0*/ 	.short	0x010a
        /*0bb2*/ 	.byte	0xff
	.zero		1


	//   ....[171]....
        /*0bb4*/ 	.word	0x0000a170
        /*0bb8*/ 	.word	0x000000c0
        /*0bbc*/ 	.word	0x00000150
        /*0bc0*/ 	.short	0x010a
        /*0bc2*/ 	.byte	0xff
	.zero		1


	//   ....[172]....
        /*0bc4*/ 	.word	0x0000a1c0
        /*0bc8*/ 	.word	0x00000005
        /*0bcc*/ 	.word	0x00000100
        /*0bd0*/ 	.short	0x010a
        /*0bd2*/ 	.byte	0xff
	.zero		1


	//----- nvinfo : EIATTR_NUM_MBARRIERS
	.align		4
.L_47:
        /*0bd4*/ 	.byte	0x03, 0x38
        /*0bd6*/ 	.short	0x0037


	//----- nvinfo : EIATTR_EXIT_INSTR_OFFSETS
	.align		4
        /*0bd8*/ 	.byte	0x04, 0x1c
        /*0bda*/ 	.short	(.L_49 - .L_48)


	//   ....[0]....
.L_48:
        /*0bdc*/ 	.word	0x00003050


	//   ....[1]....
        /*0be0*/ 	.word	0x00003550


	//   ....[2]....
        /*0be4*/ 	.word	0x000035b0


	//   ....[3]....
        /*0be8*/ 	.word	0x00004850


	//   ....[4]....
        /*0bec*/ 	.word	0x00005550


	//   ....[5]....
        /*0bf0*/ 	.word	0x00005590


	//   ....[6]....
        /*0bf4*/ 	.word	0x000092c0


	//----- nvinfo : EIATTR_MAX_THREADS
	.align		4
.L_49:
        /*0bf8*/ 	.byte	0x04, 0x05
        /*0bfa*/ 	.short	(.L_51 - .L_50)
.L_50:
        /*0bfc*/ 	.word	0x00000100
        /*0c00*/ 	.word	0x00000001
        /*0c04*/ 	.word	0x00000001


	//----- nvinfo : EIATTR_CRS_STACK_SIZE
	.align		4
.L_51:
        /*0c08*/ 	.byte	0x04, 0x1e
        /*0c0a*/ 	.short	(.L_53 - .L_52)
.L_52:
        /*0c0c*/ 	.word	0x00000000


	//----- nvinfo : EIATTR_CBANK_PARAM_SIZE
	.align		4
.L_53:
        /*0c10*/ 	.byte	0x03, 0x19
        /*0c12*/ 	.short	0x0800


	//----- nvinfo : EIATTR_PARAM_CBANK
	.align		4
        /*0c14*/ 	.byte	0x04, 0x0a
        /*0c16*/ 	.short	(.L_55 - .L_54)
	.align		4
.L_54:
        /*0c18*/ 	.word	index@(.nv.constant0._ZN7cutlass13device_kernelINS_4gemm6kernel13GemmUniversalIN4cute5tupleIJiiiiEEENS1_10collective13CollectiveMmaINS1_35MainloopSm100TmaUmmaWarpSpecializedILi16ELi2ELi4ENS5_IJNS4_1CILi2EEENSA_ILi1EEESC_EEEEENS5_IJNSA_ILi256EEENSA_ILi128EEENSA_ILi64EEEEEENS_12float_e4m3_tENS5_IJlSC_lEEESJ_SK_NS4_8TiledMMAINS4_8MMA_AtomIJNS4_10MMA_TraitsINS4_25SM100_MMA_F8F6F4_2x1SM_SSEJSJ_SJ_fSF_SG_NS4_17integral_constantINS4_4UMMA5MajorELSR_0EEESS_NSP_INSQ_7ScaleInELST_0EEESU_EEEEEENS4_6LayoutINS5_IJSC_SC_SC_EEENS5_IJNSA_ILi0EEESZ_SZ_EEEEENS5_IJNS4_10UnderscoreES12_S12_EEEEENS4_18SM100_TMA_2SM_LOADENS4_14ComposedLayoutINS4_7SwizzleILi2ELi4ELi3EEENS4_18smem_ptr_flag_bitsILi8EEENSX_INS5_IJNSA_ILi8EEESH_EEENS5_IJSH_SC_EEEEEEEvNS4_8identityES15_S1F_vS1G_EENS_8epilogue10collective18CollectiveEpilogueINS1I_23Sm100TmaWarpSpecializedILi2ELi2ELi64ELb0ELb0EEEJNS5_IJSG_SG_SH_EEENS5_IJNSX_ISG_SC_EENSX_ISH_SC_EEEEESJ_SK_SJ_SK_NS1I_6fusion15FusionCallbacksIS1M_NS1R_17LinCombPerRowBiasISJ_fSJ_SJ_fLi16ELNS_15FloatRoundStyleE2EEES1N_S1Q_JEEENS4_5SM1004TMEM4LOAD26SM100_TMEM_LOAD_32dp32b64xENS4_13SM90_TMA_LOADES1F_NS4_39AutoVectorizingCopyWithAssumedAlignmentILi128EEENS4_14SM90_TMA_STOREES1F_S23_S23_EEEvvEEEEvNT_6ParamsE)
        /*0c1c*/ 	.short	0x0380
        /*0c1e*/ 	.short	0x0800


	//----- nvinfo : EIATTR_SW_WAR
	.align		4
.L_55:
        /*0c20*/ 	.byte	0x04, 0x36
        /*0c22*/ 	.short	(.L_57 - .L_56)
.L_56:
        /*0c24*/ 	.word	0x00000008
.L_57:


//--------------------- .nv.callgraph             --------------------------
	.section	.nv.callgraph,"",@"SHT_CUDA_CALLGRAPH"
	.align	4
	.sectionentsize	8
	.align		4
        /*0000*/ 	.word	0x00000000
	.align		4
        /*0004*/ 	.word	0xffffffff
	.align		4
        /*0008*/ 	.word	index@(_ZN7cutlass13device_kernelINS_4gemm6kernel13GemmUniversalIN4cute5tupleIJiiiiEEENS1_10collective13CollectiveMmaINS1_35MainloopSm100TmaUmmaWarpSpecializedILi16ELi2ELi4ENS5_IJNS4_1CILi2EEENSA_ILi1EEESC_EEEEENS5_IJNSA_ILi256EEENSA_ILi128EEENSA_ILi64EEEEEENS_12float_e4m3_tENS5_IJlSC_lEEESJ_SK_NS4_8TiledMMAINS4_8MMA_AtomIJNS4_10MMA_TraitsINS4_25SM100_MMA_F8F6F4_2x1SM_SSEJSJ_SJ_fSF_SG_NS4_17integral_constantINS4_4UMMA5MajorELSR_0EEESS_NSP_INSQ_7ScaleInELST_0EEESU_EEEEEENS4_6LayoutINS5_IJSC_SC_SC_EEENS5_IJNSA_ILi0EEESZ_SZ_EEEEENS5_IJNS4_10UnderscoreES12_S12_EEEEENS4_18SM100_TMA_2SM_LOADENS4_14ComposedLayoutINS4_7SwizzleILi2ELi4ELi3EEENS4_18smem_ptr_flag_bitsILi8EEENSX_INS5_IJNSA_ILi8EEESH_EEENS5_IJSH_SC_EEEEEEEvNS4_8identityES15_S1F_vS1G_EENS_8epilogue10collective18CollectiveEpilogueINS1I_23Sm100TmaWarpSpecializedILi2ELi2ELi64ELb0ELb0EEEJNS5_IJSG_SG_SH_EEENS5_IJNSX_ISG_SC_EENSX_ISH_SC_EEEEESJ_SK_SJ_SK_NS1I_6fusion15FusionCallbacksIS1M_NS1R_17LinCombPerRowBiasISJ_fSJ_SJ_fLi16ELNS_15FloatRoundStyleE2EEES1N_S1Q_JEEENS4_5SM1004TMEM4LOAD26SM100_TMEM_LOAD_32dp32b64xENS4_13SM90_TMA_LOADES1F_NS4_39AutoVectorizingCopyWithAssumedAlignmentILi128EEENS4_14SM90_TMA_STOREES1F_S23_S23_EEEvvEEEEvNT_6ParamsE)
	.align		4
        /*000c*/ 	.word	index@(__assertfail)
	.align		4
        /*0010*/ 	.word	0x00000000
	.align		4
        /*0014*/ 	.word	0xfffffffe
	.align		4
        /*0018*/ 	.word	0x00000000
	.align		4
        /*001c*/ 	.word	0xfffffffd
	.align		4
        /*0020*/ 	.word	0x00000000
	.align		4
        /*0024*/ 	.word	0xfffffffc


//--------------------- .nv.constant4             --------------------------
	.section	.nv.constant4,"a",@progbits
	.align	8
	.align		8
.nv.constant4:
        /*0000*/ 	.dword	__assertfail
	.align		8
        /*0008*/ 	.dword	__unnamed_1
	.align		8
        /*0010*/ 	.dword	__unnamed_2
	.align		8
        /*0018*/ 	.dword	_ZN39_INTERNAL_3cd1f5df_4_k_cu_0f89d811_29244cuda3std3__45__cpo5beginE
	.align		8
        /*0020*/ 	.dword	_ZN39_INTERNAL_3cd1f5df_4_k_cu_0f89d811_29244cuda3std3__45__cpo3endE
	.align		8
        /*0028*/ 	.dword	_ZN39_INTERNAL_3cd1f5df_4_k_cu_0f89d811_29244cuda3std3__45__cpo6cbeginE
	.align		8
        /*0030*/ 	.dword	_ZN39_INTERNAL_3cd1f5df_4_k_cu_0f89d811_29244cuda3std3__45__cpo4cendE
	.align		8
        /*0038*/ 	.dword	_ZN39_INTERNAL_3cd1f5df_4_k_cu_0f89d811_29244cuda3std3__441_GLOBAL__N__3cd1f5df_4_k_cu_0f89d811_29246ignoreE
	.align		8
        /*0040*/ 	.dword	_ZN39_INTERNAL_3cd1f5df_4_k_cu_0f89d811_29244cuda3std3__419piecewise_constructE
	.align		8
        /*0048*/ 	.dword	_ZN39_INTERNAL_3cd1f5df_4_k_cu_0f89d811_29244cuda3std3__48in_placeE
	.align		8
        /*0050*/ 	.dword	_ZN39_INTERNAL_3cd1f5df_4_k_cu_0f89d811_29244cuda3std6ranges3__45__cpo4swapE
	.align		8
        /*0058*/ 	.dword	_ZN39_INTERNAL_3cd1f5df_4_k_cu_0f89d811_29244cuda3std6ranges3__45__cpo9iter_moveE
	.align		8
        /*0060*/ 	.dword	_ZN39_INTERNAL_3cd1f5df_4_k_cu_0f89d811_29244cute7productE
	.align		8
        /*0068*/ 	.dword	_ZN39_INTERNAL_3cd1f5df_4_k_cu_0f89d811_29244cute1_E
	.align		8
        /*0070*/ 	.dword	$str$25
	.align		8
        /*0078*/ 	.dword	$str$26
	.align		8
        /*0080*/ 	.dword	$str$27
	.align		8
        /*0088*/ 	.dword	$str$28


//--------------------- .text._ZN7cutlass13device_kernelINS_4gemm6kernel13GemmUniversalIN4cute5tupleIJiiiiEEENS1_10collective13CollectiveMmaINS1_35MainloopSm100TmaUmmaWarpSpecializedILi16ELi2ELi4ENS5_IJNS4_1CILi2EEENSA_ILi1EEESC_EEEEENS5_IJNSA_ILi256EEENSA_ILi128EEENSA_ILi64EEEEEENS_12float_e4m3_tENS5_IJlSC_lEEESJ_SK_NS4_8TiledMMAINS4_8MMA_AtomIJNS4_10MMA_TraitsINS4_25SM100_MMA_F8F6F4_2x1SM_SSEJSJ_SJ_fSF_SG_NS4_17integral_constantINS4_4UMMA5MajorELSR_0EEESS_NSP_INSQ_7ScaleInELST_0EEESU_EEEEEENS4_6LayoutINS5_IJSC_SC_SC_EEENS5_IJNSA_ILi0EEESZ_SZ_EEEEENS5_IJNS4_10UnderscoreES12_S12_EEEEENS4_18SM100_TMA_2SM_LOADENS4_14ComposedLayoutINS4_7SwizzleILi2ELi4ELi3EEENS4_18smem_ptr_flag_bitsILi8EEENSX_INS5_IJNSA_ILi8EEESH_EEENS5_IJSH_SC_EEEEEEEvNS4_8identityES15_S1F_vS1G_EENS_8epilogue10collective18CollectiveEpilogueINS1I_23Sm100TmaWarpSpecializedILi2ELi2ELi64ELb0ELb0EEEJNS5_IJSG_SG_SH_EEENS5_IJNSX_ISG_SC_EENSX_ISH_SC_EEEEESJ_SK_SJ_SK_NS1I_6fusion15FusionCallbacksIS1M_NS1R_17LinCombPerRowBiasISJ_fSJ_SJ_fLi16ELNS_15FloatRoundStyleE2EEES1N_S1Q_JEEENS4_5SM1004TMEM4LOAD26SM100_TMEM_LOAD_32dp32b64xENS4_13SM90_TMA_LOADES1F_NS4_39AutoVectorizingCopyWithAssumedAlignmentILi128EEENS4_14SM90_TMA_STOREES1F_S23_S23_EEEvvEEEEvNT_6ParamsE --------------------------
	.section	.text._ZN7cutlass13device_kernelINS_4gemm6kernel13GemmUniversalIN4cute5tupleIJiiiiEEENS1_10collective13CollectiveMmaINS1_35MainloopSm100TmaUmmaWarpSpecializedILi16ELi2ELi4ENS5_IJNS4_1CILi2EEENSA_ILi1EEESC_EEEEENS5_IJNSA_ILi256EEENSA_ILi128EEENSA_ILi64EEEEEENS_12float_e4m3_tENS5_IJlSC_lEEESJ_SK_NS4_8TiledMMAINS4_8MMA_AtomIJNS4_10MMA_TraitsINS4_25SM100_MMA_F8F6F4_2x1SM_SSEJSJ_SJ_fSF_SG_NS4_17integral_constantINS4_4UMMA5MajorELSR_0EEESS_NSP_INSQ_7ScaleInELST_0EEESU_EEEEEENS4_6LayoutINS5_IJSC_SC_SC_EEENS5_IJNSA_ILi0EEESZ_SZ_EEEEENS5_IJNS4_10UnderscoreES12_S12_EEEEENS4_18SM100_TMA_2SM_LOADENS4_14ComposedLayoutINS4_7SwizzleILi2ELi4ELi3EEENS4_18smem_ptr_flag_bitsILi8EEENSX_INS5_IJNSA_ILi8EEESH_EEENS5_IJSH_SC_EEEEEEEvNS4_8identityES15_S1F_vS1G_EENS_8epilogue10collective18CollectiveEpilogueINS1I_23Sm100TmaWarpSpecializedILi2ELi2ELi64ELb0ELb0EEEJNS5_IJSG_SG_SH_EEENS5_IJNSX_ISG_SC_EENSX_ISH_SC_EEEEESJ_SK_SJ_SK_NS1I_6fusion15FusionCallbacksIS1M_NS1R_17LinCombPerRowBiasISJ_fSJ_SJ_fLi16ELNS_15FloatRoundStyleE2EEES1N_S1Q_JEEENS4_5SM1004TMEM4LOAD26SM100_TMEM_LOAD_32dp32b64xENS4_13SM90_TMA_LOADES1F_NS4_39AutoVectorizingCopyWithAssumedAlignmentILi128EEENS4_14SM90_TMA_STOREES1F_S23_S23_EEEvvEEEEvNT_6ParamsE,"ax",@progbits
	.align	128
.text._ZN7cutlass13device_kernelINS_4gemm6kernel13GemmUniversalIN4cute5tupleIJiiiiEEENS1_10collective13CollectiveMmaINS1_35MainloopSm100TmaUmmaWarpSpecializedILi16ELi2ELi4ENS5_IJNS4_1CILi2EEENSA_ILi1EEESC_EEEEENS5_IJNSA_ILi256EEENSA_ILi128EEENSA_ILi64EEEEEENS_12float_e4m3_tENS5_IJlSC_lEEESJ_SK_NS4_8TiledMMAINS4_8MMA_AtomIJNS4_10MMA_TraitsINS4_25SM100_MMA_F8F6F4_2x1SM_SSEJSJ_SJ_fSF_SG_NS4_17integral_constantINS4_4UMMA5MajorELSR_0EEESS_NSP_INSQ_7ScaleInELST_0EEESU_EEEEEENS4_6LayoutINS5_IJSC_SC_SC_EEENS5_IJNSA_ILi0EEESZ_SZ_EEEEENS5_IJNS4_10UnderscoreES12_S12_EEEEENS4_18SM100_TMA_2SM_LOADENS4_14ComposedLayoutINS4_7SwizzleILi2ELi4ELi3EEENS4_18smem_ptr_flag_bitsILi8EEENSX_INS5_IJNSA_ILi8EEESH_EEENS5_IJSH_SC_EEEEEEEvNS4_8identityES15_S1F_vS1G_EENS_8epilogue10collective18CollectiveEpilogueINS1I_23Sm100TmaWarpSpecializedILi2ELi2ELi64ELb0ELb0EEEJNS5_IJSG_SG_SH_EEENS5_IJNSX_ISG_SC_EENSX_ISH_SC_EEEEESJ_SK_SJ_SK_NS1I_6fusion15FusionCallbacksIS1M_NS1R_17LinCombPerRowBiasISJ_fSJ_SJ_fLi16ELNS_15FloatRoundStyleE2EEES1N_S1Q_JEEENS4_5SM1004TMEM4LOAD26SM100_TMEM_LOAD_32dp32b64xENS4_13SM90_TMA_LOADES1F_NS4_39AutoVectorizingCopyWithAssumedAlignmentILi128EEENS4_14SM90_TMA_STOREES1F_S23_S23_EEEvvEEEEvNT_6ParamsE:
        .type           _ZN7cutlass13device_kernelINS_4gemm6kernel13GemmUniversalIN4cute5tupleIJiiiiEEENS1_10collective13CollectiveMmaINS1_35MainloopSm100TmaUmmaWarpSpecializedILi16ELi2ELi4ENS5_IJNS4_1CILi2EEENSA_ILi1EEESC_EEEEENS5_IJNSA_ILi256EEENSA_ILi128EEENSA_ILi64EEEEEENS_12float_e4m3_tENS5_IJlSC_lEEESJ_SK_NS4_8TiledMMAINS4_8MMA_AtomIJNS4_10MMA_TraitsINS4_25SM100_MMA_F8F6F4_2x1SM_SSEJSJ_SJ_fSF_SG_NS4_17integral_constantINS4_4UMMA5MajorELSR_0EEESS_NSP_INSQ_7ScaleInELST_0EEESU_EEEEEENS4_6LayoutINS5_IJSC_SC_SC_EEENS5_IJNSA_ILi0EEESZ_SZ_EEEEENS5_IJNS4_10UnderscoreES12_S12_EEEEENS4_18SM100_TMA_2SM_LOADENS4_14ComposedLayoutINS4_7SwizzleILi2ELi4ELi3EEENS4_18smem_ptr_flag_bitsILi8EEENSX_INS5_IJNSA_ILi8EEESH_EEENS5_IJSH_SC_EEEEEEEvNS4_8identityES15_S1F_vS1G_EENS_8epilogue10collective18CollectiveEpilogueINS1I_23Sm100TmaWarpSpecializedILi2ELi2ELi64ELb0ELb0EEEJNS5_IJSG_SG_SH_EEENS5_IJNSX_ISG_SC_EENSX_ISH_SC_EEEEESJ_SK_SJ_SK_NS1I_6fusion15FusionCallbacksIS1M_NS1R_17LinCombPerRowBiasISJ_fSJ_SJ_fLi16ELNS_15FloatRoundStyleE2EEES1N_S1Q_JEEENS4_5SM1004TMEM4LOAD26SM100_TMEM_LOAD_32dp32b64xENS4_13SM90_TMA_LOADES1F_NS4_39AutoVectorizingCopyWithAssumedAlignmentILi128EEENS4_14SM90_TMA_STOREES1F_S23_S23_EEEvvEEEEvNT_6ParamsE,@function
        .size           _ZN7cutlass13device_kernelINS_4gemm6kernel13GemmUniversalIN4cute5tupleIJiiiiEEENS1_10collective13CollectiveMmaINS1_35MainloopSm100TmaUmmaWarpSpecializedILi16ELi2ELi4ENS5_IJNS4_1CILi2EEENSA_ILi1EEESC_EEEEENS5_IJNSA_ILi256EEENSA_ILi128EEENSA_ILi64EEEEEENS_12float_e4m3_tENS5_IJlSC_lEEESJ_SK_NS4_8TiledMMAINS4_8MMA_AtomIJNS4_10MMA_TraitsINS4_25SM100_MMA_F8F6F4_2x1SM_SSEJSJ_SJ_fSF_SG_NS4_17integral_constantINS4_4UMMA5MajorELSR_0EEESS_NSP_INSQ_7ScaleInELST_0EEESU_EEEEEENS4_6LayoutINS5_IJSC_SC_SC_EEENS5_IJNSA_ILi0EEESZ_SZ_EEEEENS5_IJNS4_10UnderscoreES12_S12_EEEEENS4_18SM100_TMA_2SM_LOADENS4_14ComposedLayoutINS4_7SwizzleILi2ELi4ELi3EEENS4_18smem_ptr_flag_bitsILi8EEENSX_INS5_IJNSA_ILi8EEESH_EEENS5_IJSH_SC_EEEEEEEvNS4_8identityES15_S1F_vS1G_EENS_8epilogue10collective18CollectiveEpilogueINS1I_23Sm100TmaWarpSpecializedILi2ELi2ELi64ELb0ELb0EEEJNS5_IJSG_SG_SH_EEENS5_IJNSX_ISG_SC_EENSX_ISH_SC_EEEEESJ_SK_SJ_SK_NS1I_6fusion15FusionCallbacksIS1M_NS1R_17LinCombPerRowBiasISJ_fSJ_SJ_fLi16ELNS_15FloatRoundStyleE2EEES1N_S1Q_JEEENS4_5SM1004TMEM4LOAD26SM100_TMEM_LOAD_32dp32b64xENS4_13SM90_TMA_LOADES1F_NS4_39AutoVectorizingCopyWithAssumedAlignmentILi128EEENS4_14SM90_TMA_STOREES1F_S23_S23_EEEvvEEEEvNT_6ParamsE,(.L_x_202 - _ZN7cutlass13device_kernelINS_4gemm6kernel13GemmUniversalIN4cute5tupleIJiiiiEEENS1_10collective13CollectiveMmaINS1_35MainloopSm100TmaUmmaWarpSpecializedILi16ELi2ELi4ENS5_IJNS4_1CILi2EEENSA_ILi1EEESC_EEEEENS5_IJNSA_ILi256EEENSA_ILi128EEENSA_ILi64EEEEEENS_12float_e4m3_tENS5_IJlSC_lEEESJ_SK_NS4_8TiledMMAINS4_8MMA_AtomIJNS4_10MMA_TraitsINS4_25SM100_MMA_F8F6F4_2x1SM_SSEJSJ_SJ_fSF_SG_NS4_17integral_constantINS4_4UMMA5MajorELSR_0EEESS_NSP_INSQ_7ScaleInELST_0EEESU_EEEEEENS4_6LayoutINS5_IJSC_SC_SC_EEENS5_IJNSA_ILi0EEESZ_SZ_EEEEENS5_IJNS4_10UnderscoreES12_S12_EEEEENS4_18SM100_TMA_2SM_LOADENS4_14ComposedLayoutINS4_7SwizzleILi2ELi4ELi3EEENS4_18smem_ptr_flag_bitsILi8EEENSX_INS5_IJNSA_ILi8EEESH_EEENS5_IJSH_SC_EEEEEEEvNS4_8identityES15_S1F_vS1G_EENS_8epilogue10collective18CollectiveEpilogueINS1I_23Sm100TmaWarpSpecializedILi2ELi2ELi64ELb0ELb0EEEJNS5_IJSG_SG_SH_EEENS5_IJNSX_ISG_SC_EENSX_ISH_SC_EEEEESJ_SK_SJ_SK_NS1I_6fusion15FusionCallbacksIS1M_NS1R_17LinCombPerRowBiasISJ_fSJ_SJ_fLi16ELNS_15FloatRoundStyleE2EEES1N_S1Q_JEEENS4_5SM1004TMEM4LOAD26SM100_TMEM_LOAD_32dp32b64xENS4_13SM90_TMA_LOADES1F_NS4_39AutoVectorizingCopyWithAssumedAlignmentILi128EEENS4_14SM90_TMA_STOREES1F_S23_S23_EEEvvEEEEvNT_6ParamsE)
        .other          _ZN7cutlass13device_kernelINS_4gemm6kernel13GemmUniversalIN4cute5tupleIJiiiiEEENS1_10collective13CollectiveMmaINS1_35MainloopSm100TmaUmmaWarpSpecializedILi16ELi2ELi4ENS5_IJNS4_1CILi2EEENSA_ILi1EEESC_EEEEENS5_IJNSA_ILi256EEENSA_ILi128EEENSA_ILi64EEEEEENS_12float_e4m3_tENS5_IJlSC_lEEESJ_SK_NS4_8TiledMMAINS4_8MMA_AtomIJNS4_10MMA_TraitsINS4_25SM100_MMA_F8F6F4_2x1SM_SSEJSJ_SJ_fSF_SG_NS4_17integral_constantINS4_4UMMA5MajorELSR_0EEESS_NSP_INSQ_7ScaleInELST_0EEESU_EEEEEENS4_6LayoutINS5_IJSC_SC_SC_EEENS5_IJNSA_ILi0EEESZ_SZ_EEEEENS5_IJNS4_10UnderscoreES12_S12_EEEEENS4_18SM100_TMA_2SM_LOADENS4_14ComposedLayoutINS4_7SwizzleILi2ELi4ELi3EEENS4_18smem_ptr_flag_bitsILi8EEENSX_INS5_IJNSA_ILi8EEESH_EEENS5_IJSH_SC_EEEEEEEvNS4_8identityES15_S1F_vS1G_EENS_8epilogue10collective18CollectiveEpilogueINS1I_23Sm100TmaWarpSpecializedILi2ELi2ELi64ELb0ELb0EEEJNS5_IJSG_SG_SH_EEENS5_IJNSX_ISG_SC_EENSX_ISH_SC_EEEEESJ_SK_SJ_SK_NS1I_6fusion15FusionCallbacksIS1M_NS1R_17LinCombPerRowBiasISJ_fSJ_SJ_fLi16ELNS_15FloatRoundStyleE2EEES1N_S1Q_JEEENS4_5SM1004TMEM4LOAD26SM100_TMEM_LOAD_32dp32b64xENS4_13SM90_TMA_LOADES1F_NS4_39AutoVectorizingCopyWithAssumedAlignmentILi128EEENS4_14SM90_TMA_STOREES1F_S23_S23_EEEvvEEEEvNT_6ParamsE,@"STO_CUDA_ENTRY STV_DEFAULT"
_ZN7cutlass13device_kernelINS_4gemm6kernel13GemmUniversalIN4cute5tupleIJiiiiEEENS1_10collective13CollectiveMmaINS1_35MainloopSm100TmaUmmaWarpSpecializedILi16ELi2ELi4ENS5_IJNS4_1CILi2EEENSA_ILi1EEESC_EEEEENS5_IJNSA_ILi256EEENSA_ILi128EEENSA_ILi64EEEEEENS_12float_e4m3_tENS5_IJlSC_lEEESJ_SK_NS4_8TiledMMAINS4_8MMA_AtomIJNS4_10MMA_TraitsINS4_25SM100_MMA_F8F6F4_2x1SM_SSEJSJ_SJ_fSF_SG_NS4_17integral_constantINS4_4UMMA5MajorELSR_0EEESS_NSP_INSQ_7ScaleInELST_0EEESU_EEEEEENS4_6LayoutINS5_IJSC_SC_SC_EEENS5_IJNSA_ILi0EEESZ_SZ_EEEEENS5_IJNS4_10UnderscoreES12_S12_EEEEENS4_18SM100_TMA_2SM_LOADENS4_14ComposedLayoutINS4_7SwizzleILi2ELi4ELi3EEENS4_18smem_ptr_flag_bitsILi8EEENSX_INS5_IJNSA_ILi8EEESH_EEENS5_IJSH_SC_EEEEEEEvNS4_8identityES15_S1F_vS1G_EENS_8epilogue10collective18CollectiveEpilogueINS1I_23Sm100TmaWarpSpecializedILi2ELi2ELi64ELb0ELb0EEEJNS5_IJSG_SG_SH_EEENS5_IJNSX_ISG_SC_EENSX_ISH_SC_EEEEESJ_SK_SJ_SK_NS1I_6fusion15FusionCallbacksIS1M_NS1R_17LinCombPerRowBiasISJ_fSJ_SJ_fLi16ELNS_15FloatRoundStyleE2EEES1N_S1Q_JEEENS4_5SM1004TMEM4LOAD26SM100_TMEM_LOAD_32dp32b64xENS4_13SM90_TMA_LOADES1F_NS4_39AutoVectorizingCopyWithAssumedAlignmentILi128EEENS4_14SM90_TMA_STOREES1F_S23_S23_EEEvvEEEEvNT_6ParamsE:
[----:B------:R-:W1:Y:S01]  /*0000*/  LDC R1, c[0x0][0x37c] ;  /* 0x0000df00ff017b82 */ /* 0x000e620000000800 */
[----:B------:R-:W2:Y:S01]  /*0010*/  S2R R187, SR_TID.X ;  /* 0x0000000000bb7919 */ /* 0x000ea20000002100 */
[----:B------:R-:W3:Y:S06]  /*0020*/  LDCU.64 UR8, c[0x0][0x890] ;  /* 0x00011200ff0877ac */ /* 0x000eec0008000a00 */
[----:B------:R-:W4:Y:S01]  /*0030*/  S2UR UR37, SR_CgaCtaId ;  /* 0x00000000002579c3 */ /* 0x000f220000008800 */
[----:B------:R-:W-:Y:S01]  /*0040*/  PRMT R170, RZ, 0x7610, R170 ;  /* 0x00007610ffaa7816 */ /* 0x000fe200000000aa */
[----:B------:R-:W1:Y:S01]  /*0050*/  LDCU.64 UR46, c[0x0][0x358] ;  /* 0x00006b00ff2e77ac */ /* 0x000e620008000a00 */
[----:B------:R-:W-:-:S02]  /*0060*/  ELECT P0, URZ, PT ;  /* 0x0000000000ff782f */ /* 0x000fc40003800000 */
[----:B---3--:R-:W-:-:S04]  /*0070*/  ISETP.NE.U32.AND P1, PT, RZ, UR8, PT ;  /* 0x00000008ff007c0c */ /* 0x008fc8000bf25070 */
[----:B------:R-:W-:Y:S01]  /*0080*/  ISETP.NE.AND.EX P2, PT, RZ, UR9, PT, P1 ;  /* 0x00000009ff007c0c */ /* 0x000fe2000bf45310 */
[----:B----4-:R-:W-:Y:S02]  /*0090*/  ULOP3.LUT UR5, UR37, 0x1, URZ, 0xc0, !UPT ;  /* 0x0000000125057892 */ /* 0x010fe4000f8ec0ff */
[----:B------:R-:W-:Y:S01]  /*00a0*/  ULOP3.LUT UR4, UR37, 0x1, URZ, 0x3c, !UPT ;  /* 0x0000000125047892 */ /* 0x000fe2000f8e3cff */
[----:B--2---:R-:W-:-:S05]  /*00b0*/  SHF.R.U32.HI R172, RZ, 0x5, R187 ;  /* 0x00000005ffac7819 */ /* 0x004fca00000116bb */
[----:B------:R-:W2:Y:S02]  /*00c0*/  SHFL.IDX PT, R0, R172, RZ, 0x1f ;  /* 0x00001fffac007589 */ /* 0x000ea400000e0000 */
[----:B--2---:R-:W-:Y:S02]  /*00d0*/  R2UR UR10, R0 ;  /* 0x00000000000a72ca */ /* 0x004fe400000e0000 */
[----:B-1----:R-:W-:Y:S05]  /*00e0*/  @P2 BRA `(.L_x_0) ;  /* 0x00000000002c2947 */ /* 0x002fea0003800000 */
[----:B------:R-:W1:Y:S02]  /*00f0*/  LDCU.64 UR6, c[0x0][0x888] ;  /* 0x00011100ff0677ac */ /* 0x000e640008000a00 */
[----:B-1----:R-:W-:-:S04]  /*0100*/  UISETP.NE.U32.AND UP0, UPT, UR6, URZ, UPT ;  /* 0x000000ff0600728c */ /* 0x002fc8000bf05070 */
[----:B------:R-:W-:-:S09]  /*0110*/  UISETP.NE.AND.EX UP0, UPT, UR7, URZ, UPT, UP0 ;  /* 0x000000ff0700728c */ /* 0x000fd2000bf05300 */
[----:B------:R-:W-:Y:S05]  /*0120*/  BRA.U !UP0, `(.L_x_1) ;  /* 0x0000000108107547 */ /* 0x000fea000b800000 */
[----:B------:R-:W1:Y:S02]  /*0130*/  LDC.64 R2, c[0x0][0x888] ;  /* 0x00022200ff027b82 */ /* 0x000e640000000a00 */
[----:B-1----:R1:W5:Y:S01]  /*0140*/  LDG.E R79, desc[UR46][R2.64] ;  /* 0x0000002e024f7981 */ /* 0x002362000c1e1900 */
[----:B------:R-:W-:Y:S01]  /*0150*/  HFMA2 R170, -RZ, RZ, 0, 5.9604644775390625e-08 ;  /* 0x00000001ffaa7431 */ /* 0x000fe200000001ff */
[----:B------:R-:W-:Y:S05]  /*0160*/  BRA `(.L_x_0) ;  /* 0x00000000000c7947 */ /* 0x000fea0003800000 */
.L_x_1:
[----:B------:R-:W1:Y:S01]  /*0170*/  LDCU UR6, c[0x0][0x880] ;  /* 0x00011000ff0677ac */ /* 0x000e620008000800 */
[----:B------:R-:W-:Y:S01]  /*0180*/  HFMA2 R170, -RZ, RZ, 0, 5.9604644775390625e-08 ;  /* 0x00000001ffaa7431 */ /* 0x000fe200000001ff */
[----:B-1----:R-:W-:-:S07]  /*0190*/  MOV R79, UR6 ;  /* 0x00000006004f7c02 */ /* 0x002fce0008000f00 */
.L_x_0:
[----:B------:R-:W2:Y:S02]  /*01a0*/  LDCU.64 UR6, c[0x0][0x8b0] ;  /* 0x00011600ff0677ac */ /* 0x000ea40008000a00 */
[----:B--2---:R-:W-:-:S04]  /*01b0*/  UISETP.NE.U32.AND UP0, UPT, UR6, URZ, UPT ;  /* 0x000000ff0600728c */ /* 0x004fc8000bf05070 */
[----:B------:R-:W-:-:S09]  /*01c0*/  UISETP.NE.AND.EX UP0, UPT, UR7, URZ, UPT, UP0 ;  /* 0x000000ff0700728c */ /* 0x000fd2000bf05300 */
[----:B------:R-:W-:Y:S05]  /*01d0*/  BRA.U UP0, `(.L_x_2) ;  /* 0x0000000100247547 */ /* 0x000fea000b800000 */
[----:B------:R-:W2:Y:S02]  /*01e0*/  LDCU.64 UR6, c[0x0][0x8a8] ;  /* 0x00011500ff0677ac */ /* 0x000ea40008000a00 */
[----:B--2---:R-:W-:-:S04]  /*01f0*/  UISETP.NE.U32.AND UP0, UPT, UR6, URZ, UPT ;  /* 0x000000ff0600728c */ /* 0x004fc8000bf05070 */
[----:B------:R-:W-:-:S09]  /*0200*/  UISETP.NE.AND.EX UP0, UPT, UR7, URZ, UPT, UP0 ;  /* 0x000000ff0700728c */ /* 0x000fd2000bf05300 */
[----:B------:R-:W-:Y:S05]  /*0210*/  BRA.U !UP0, `(.L_x_3) ;  /* 0x00000001080c7547 */ /* 0x000fea000b800000 */
[----:B-1----:R-:W1:Y:S02]  /*0220*/  LDC.64 R2, c[0x0][0x8a8] ;  /* 0x00022a00ff027b82 */ /* 0x002e640000000a00 */
[----:B-1----:R2:W5:Y:S01]  /*0230*/  LDG.E R77, desc[UR46][R2.64] ;  /* 0x0000002e024d7981 */ /* 0x002562000c1e1900 */
[----:B------:R-:W-:Y:S05]  /*0240*/  BRA `(.L_x_2) ;  /* 0x0000000000087947 */ /* 0x000fea0003800000 */
.L_x_3:
[----:B------:R-:W2:Y:S02]  /*0250*/  LDCU UR6, c[0x0][0x8a0] ;  /* 0x00011400ff0677ac */ /* 0x000ea40008000800 */
[----:B--2---:R-:W-:Y:S02]  /*0260*/  MOV R77, UR6 ;  /* 0x00000006004d7c02 */ /* 0x004fe40008000f00 */
.L_x_2:
[----:B------:R-:W-:Y:S01]  /*0270*/  IMAD.U32 R0, RZ, RZ, UR10 ;  /* 0x0000000aff007e24 */ /* 0x000fe2000f8e00ff */
[----:B------:R-:W-:Y:S04]  /*0280*/  BSSY.RECONVERGENT B0, `(.L_x_4) ;  /* 0x000000c000007945 */ /* 0x000fe80003800200 */
[C---:B------:R-:W-:Y:S02]  /*0290*/  ISETP.NE.OR P3, PT, R0.reuse, 0x1, !P0 ;  /* 0x000000010000780c */ /* 0x040fe40004765670 */
[----:B------:R-:W-:-:S11]  /*02a0*/  ISETP.NE.OR P2, PT, R0, 0x3, !P0 ;  /* 0x000000030000780c */ /* 0x000fd60004745670 */
[----:B------:R-:W-:Y:S05]  /*02b0*/  @P3 BRA `(.L_x_5) ;  /* 0x0000000000203947 */ /* 0x000fea0003800000 */
[----:B------:R-:W3:Y:S02]  /*02c0*/  LDCU.64 UR6, c[0x0][0x348] ;  /* 0x00006900ff0677ac */ /* 0x000ee40008000a00 */
[----:B---3--:R-:W-:Y:S02]  /*02d0*/  UIADD3 UR12, UP1, UPT, UR6, 0x80, URZ ;  /* 0x00000080060c7890 */ /* 0x008fe4000ff3e0ff */
[----:B------:R-:W-:Y:S02]  /*02e0*/  UIADD3 UR6, UP0, UPT, UR6, 0x180, URZ ;  /* 0x0000018006067890 */ /* 0x000fe4000ff1e0ff */
[----:B------:R-:W-:Y:S02]  /*02f0*/  UIADD3.X UR13, UPT, UPT, URZ, UR7, URZ, UP1, !UPT ;  /* 0x00000007ff0d7290 */ /* 0x000fe40008ffe4ff */
[----:B------:R-:W-:-:S07]  /*0300*/  UIADD3.X UR7, UPT, UPT, URZ, UR7, URZ, UP0, !UPT ;  /* 0x00000007ff077290 */ /* 0x000fce00087fe4ff */
[----:B------:R3:W-:Y:S02]  /*0310*/  UTMACCTL.PF [UR12] ;  /* 0x000000000c0079b9 */ /* 0x0007e40008040000 */
[----:B------:R3:W-:Y:S02]  /*0320*/  UTMACCTL.PF [UR6] ;  /* 0x00000000060079b9 */ /* 0x0007e40008040000 */
[----:B---3--:R-:W-:Y:S01]  /*0330*/  NOP ;  /* 0x0000000000007918 */ /* 0x008fe20000000000 */
.L_x_5:
[----:B------:R-:W-:Y:S05]  /*0340*/  BSYNC.RECONVERGENT B0 ;  /* 0x0000000000007941 */ /* 0x000fea0003800200 */
.L_x_4:
[----:B------:R-:W-:Y:S04]  /*0350*/  BSSY.RECONVERGENT B0, `(.L_x_6) ;  /* 0x000000a000007945 */ /* 0x000fe80003800200 */
        /* <DEDUP_REMOVED lines=9> */
.L_x_7:
[----:B------:R-:W-:Y:S05]  /*03f0*/  BSYNC.RECONVERGENT B0 ;  /* 0x0000000000007941 */ /* 0x000fea0003800200 */
.L_x_6:
[----:B------:R-:W3:Y:S01]  /*0400*/  LDCU.64 UR6, c[0x0][0x888] ;  /* 0x00011100ff0677ac */ /* 0x000ee20008000a00 */
[----:B------:R-:W-:Y:S01]  /*0410*/  ISETP.NE.AND.EX P1, PT, RZ, UR9, PT, P1 ;  /* 0x00000009ff007c0c */ /* 0x000fe2000bf25310 */
[----:B------:R-:W-:Y:S02]  /*0420*/  UPLOP3.LUT UP5, UPT, UPT, UPT, UPT, 0x80, 0x8 ;  /* 0x000000000008789c */ /* 0x000fe40003faf070 */
[----:B---3--:R-:W-:-:S04]  /*0430*/  UISETP.NE.U32.AND UP0, UPT, UR6, URZ, UPT ;  /* 0x000000ff0600728c */ /* 0x008fc8000bf05070 */
[----:B------:R-:W-:-:S06]  /*0440*/  UISETP.NE.AND.EX UP0, UPT, UR7, URZ, UPT, UP0 ;  /* 0x000000ff0700728c */ /* 0x000fcc000bf05300 */
[----:B------:R-:W-:-:S13]  /*0450*/  PLOP3.LUT P2, PT, PT, PT, UP0, 0x80, 0x8 ;  /* 0x000000000008781c */ /* 0x000fda0003f4f008 */
[----:B------:R-:W-:Y:S05]  /*0460*/  @P2 BRA P1, `(.L_x_8) ;  /* 0x0000000000202947 */ /* 0x000fea0000800000 */
[----:B------:R-:W-:Y:S01]  /*0470*/  UISETP.NE.U32.AND UP2, UPT, UR8, URZ, UPT ;  /* 0x000000ff0800728c */ /* 0x000fe2000bf45070 */
[----:B-----5:R-:W-:Y:S01]  /*0480*/  FSETP.NEU.AND P1, PT, R79, RZ, PT ;  /* 0x000000ff4f00720b */ /* 0x020fe20003f2d000 */
[----:B------:R-:W-:Y:S02]  /*0490*/  USEL UR6, URZ, 0xffffffff, UP0 ;  /* 0xffffffffff067887 */ /* 0x000fe40008000000 */
[----:B------:R-:W-:-:S10]  /*04a0*/  UISETP.NE.AND.EX UP2, UPT, UR9, URZ, UPT, UP2 ;  /* 0x000000ff0900728c */ /* 0x000fd4000bf45320 */
[----:B------:R-:W-:Y:S01]  /*04b0*/  VOTEU.ANY UP1, P1 ;  /* 0x0000000000ff7886 */ /* 0x000fe20000820100 */
[----:B------:R-:W-:-:S04]  /*04c0*/  @!UP2 USEL UR6, URZ, 0xffffffff, UP1 ;  /* 0xffffffffff06a887 */ /* 0x000fc80008800000 */
[----:B------:R-:W-:-:S04]  /*04d0*/  ULOP3.LUT UR6, UR6, 0x1, URZ, 0xc0, !UPT ;  /* 0x0000000106067892 */ /* 0x000fc8000f8ec0ff */
[----:B------:R-:W-:-:S11]  /*04e0*/  UISETP.NE.U32.AND UP5, UPT, UR6, 0x1, UPT ;  /* 0x000000010600788c */ /* 0x000fd6000bfa5070 */
.L_x_8:
[----:B------:R-:W3:Y:S01]  /*04f0*/  SHFL.IDX PT, R0, R172, RZ, 0x1f ;  /* 0x00001fffac007589 */ /* 0x000ee200000e0000 */
[----:B------:R-:W-:-:S04]  /*0500*/  UISETP.NE.AND UP1, UPT, UR10, 0x2, UPT ;  /* 0x000000020a00788c */ /* 0x000fc8000bf25270 */
[----:B------:R-:W-:Y:S02]  /*0510*/  UISETP.EQ.AND UP2, UPT, UR5, URZ, !UP1 ;  /* 0x000000ff0500728c */ /* 0x000fe4000cf42270 */
[----:B------:R-:W-:-:S04]  /*0520*/  USEL UR7, URZ, 0x1, UP1 ;  /* 0x00000001ff077887 */ /* 0x000fc80008800000 */
[----:B------:R-:W-:Y:S02]  /*0530*/  PLOP3.LUT P5, PT, P0, PT, UP2, 0x80, 0x8 ;  /* 0x000000000008781c */ /* 0x000fe400007af028 */
[----:B---3--:R-:W-:-:S13]  /*0540*/  ISETP.NE.AND P1, PT, R0, RZ, PT ;  /* 0x000000ff0000720c */ /* 0x008fda0003f25270 */
[----:B------:R-:W-:Y:S05]  /*0550*/  @P1 BRA `(.L_x_9) ;  /* 0x0000000000b01947 */ /* 0x000fea0003800000 */
[----:B------:R-:W-:Y:S01]  /*0560*/  ELECT P1, URZ, PT ;  /* 0x0000000000ff782f */ /* 0x000fe20003820000 */
[----:B------:R-:W-:-:S12]  /*0570*/  BSSY.RECONVERGENT B0, `(.L_x_9) ;  /* 0x000002a000007945 */ /* 0x000fd80003800200 */
[----:B------:R-:W-:Y:S05]  /*0580*/  @!P1 BRA `(.L_x_10) ;  /* 0x0000000000a09947 */ /* 0x000fea0003800000 */
[----:B------:R-:W-:Y:S01]  /*0590*/  UMOV UR8, 0x400 ;  /* 0x0000040000087882 */ /* 0x000fe20000000000 */
[----:B------:R-:W-:Y:S01]  /*05a0*/  UMOV UR6, 0x1 ;  /* 0x0000000100067882 */ /* 0x000fe20000000000 */
[----:B------:R-:W-:Y:S02]  /*05b0*/  ULEA UR8, UR37, UR8, 0x18 ;  /* 0x0000000825087291 */ /* 0x000fe4000f8ec0ff */
[----:B------:R-:W-:-:S04]  /*05c0*/  UIADD3 UR12, UPT, UPT, -UR6, 0x100000, URZ ;  /* 0x00100000060c7890 */ /* 0x000fc8000fffe1ff */
[----:B------:R-:W-:Y:S02]  /*05d0*/  USHF.L.U32 UR13, UR12, 0xb, URZ ;  /* 0x0000000b0c0d7899 */ /* 0x000fe400080006ff */
[----:B------:R-:W-:Y:S01]  /*05e0*/  USHF.L.U32 UR12, UR12, 0x1, URZ ;  /* 0x000000010c0c7899 */ /* 0x000fe200080006ff */
[----:B------:R-:W3:Y:S11]  /*05f0*/  FENCE.VIEW.ASYNC.S ;  /* 0x00000000000073c6 */ /* 0x000ef60000000000 */
[----:B---3--:R3:W4:Y:S01]  /*0600*/  SYNCS.EXCH.64 URZ, [UR8], UR12 ;  /* 0x0000000c08ff75b2 */ /* 0x0087220008000100 */
[----:B------:R3:W1:Y:S01]  /*0610*/  SYNCS.EXCH.64 URZ, [UR8+0x80], UR12 ;  /* 0x0000800c08ff75b2 */ /* 0x0006620008000100 */
        /* <DEDUP_REMOVED lines=29> */
[----:B------:R3:W1:Y:S02]  /*07f0*/  SYNCS.EXCH.64 URZ, [UR8+0xf8], UR12 ;  /* 0x0000f80c08ff75b2 */ /* 0x0006640008000100 */
[----:B---34-:R-:W-:Y:S01]  /*0800*/  NOP ;  /* 0x0000000000007918 */ /* 0x018fe20000000000 */
.L_x_10:
[----:B------:R-:W-:Y:S05]  /*0810*/  BSYNC.RECONVERGENT B0 ;  /* 0x0000000000007941 */ /* 0x000fea0003800200 */
.L_x_9:
[----:B------:R-:W3:Y:S01]  /*0820*/  SHFL.IDX PT, R0, R172, RZ, 0x1f ;  /* 0x00001fffac007589 */ /* 0x000ee200000e0000 */
[----:B------:R-:W-:Y:S01]  /*0830*/  NOP ;  /* 0x0000000000007918 */ /* 0x000fe20000000000 */
[----:B---3--:R-:W-:-:S13]  /*0840*/  ISETP.NE.AND P1, PT, R0, 0x1, PT ;  /* 0x000000010000780c */ /* 0x008fda0003f25270 */
[----:B------:R-:W-:Y:S05]  /*0850*/  @P1 BRA `(.L_x_11) ;  /* 0x0000000000441947 */ /* 0x000fea0003800000 */
[----:B------:R-:W-:Y:S01]  /*0860*/  UMOV UR9, 0x400 ;  /* 0x0000040000097882 */ /* 0x000fe20000000000 */
[----:B------:R-:W-:Y:S01]  /*0870*/  UMOV UR8, 0x20 ;  /* 0x0000002000087882 */ /* 0x000fe20000000000 */
[----:B------:R-:W-:Y:S01]  /*0880*/  UMOV UR6, 0x80 ;  /* 0x0000008000067882 */ /* 0x000fe20000000000 */
[----:B------:R-:W-:Y:S02]  /*0890*/  ULEA UR9, UR37, UR9, 0x18 ;  /* 0x0000000925097291 */ /* 0x000fe4000f8ec0ff */
[----:B------:R-:W-:-:S04]  /*08a0*/  UIADD3 UR12, UPT, UPT, -UR8, 0x100000, URZ ;  /* 0x00100000080c7890 */ /* 0x000fc8000fffe1ff */
[----:B------:R-:W-:Y:S02]  /*08b0*/  USHF.L.U32 UR13, UR12, 0xb, URZ ;  /* 0x0000000b0c0d7899 */ /* 0x000fe400080006ff */
[----:B------:R-:W-:Y:S02]  /*08c0*/  USHF.L.U32 UR12, UR12, 0x1, URZ ;  /* 0x000000010c0c7899 */ /* 0x000fe400080006ff */
[----:B------:R-:W-:-:S04]  /*08d0*/  UIADD3 UR14, UPT, UPT, -UR6, 0x100000, URZ ;  /* 0x00100000060e7890 */ /* 0x000fc8000fffe1ff */
[----:B------:R-:W-:Y:S02]  /*08e0*/  USHF.L.U32 UR15, UR14, 0xb, URZ ;  /* 0x0000000b0e0f7899 */ /* 0x000fe400080006ff */
[----:B------:R-:W-:Y:S01]  /*08f0*/  USHF.L.U32 UR14, UR14, 0x1, URZ ;  /* 0x000000010e0e7899 */ /* 0x000fe200080006ff */
[----:B------:R-:W-:Y:S01]  /*0900*/  ELECT P1, URZ, PT ;  /* 0x0000000000ff782f */ /* 0x000fe20003820000 */
[----:B------:R-:W3:Y:S02]  /*0910*/  FENCE.VIEW.ASYNC.S ;  /* 0x00000000000073c6 */ /* 0x000ee40000000000 */
[----:B---3--:R3:W4:Y:S08]  /*0920*/  SYNCS.EXCH.64 URZ, [UR9+0x100], UR12 ;  /* 0x0001000c09ff75b2 */ /* 0x0087300008000100 */
[----:B------:R3:W1:Y:S01]  /*0930*/  SYNCS.EXCH.64 URZ, [UR9+0x110], UR14 ;  /* 0x0001100e09ff75b2 */ /* 0x0006620008000100 */
[----:B------:R3:W1:Y:S01]  /*0940*/  SYNCS.EXCH.64 URZ, [UR9+0x108], UR12 ;  /* 0x0001080c09ff75b2 */ /* 0x0006620008000100 */
[----:B------:R3:W1:Y:S01]  /*0950*/  SYNCS.EXCH.64 URZ, [UR9+0x118], UR14 ;  /* 0x0001180e09ff75b2 */ /* 0x0006620008000100 */
[----:B------:R-:W-:Y:S01]  /*0960*/  NOP ;  /* 0x0000000000007918 */ /* 0x000fe20000000000 */
.L_x_11:
[----:B------:R-:W2:Y:S01]  /*0970*/  SHFL.IDX PT, R0, R172, RZ, 0x1f ;  /* 0x00001fffac007589 */ /* 0x000ea200000e0000 */
[----:B------:R-:W-:Y:S01]  /*0980*/  NOP ;  /* 0x0000000000007918 */ /* 0x000fe20000000000 */
[----:B--2---:R-:W-:-:S13]  /*0990*/  ISETP.NE.AND P1, PT, R0, 0x3, PT ;  /* 0x000000030000780c */ /* 0x004fda0003f25270 */
[----:B------:R-:W-:Y:S05]  /*09a0*/  @P1 BRA `(.L_x_12) ;  /* 0x00000000002c1947 */ /* 0x000fea0003800000 */
[----:B------:R-:W-:Y:S01]  /*09b0*/  UMOV UR8, 0x400 ;  /* 0x0000040000087882 */ /* 0x000fe20000000000 */
[----:B------:R-:W-:Y:S01]  /*09c0*/  UMOV UR6, 0x20 ;  /* 0x0000002000067882 */ /* 0x000fe20000000000 */
[----:B------:R-:W-:Y:S02]  /*09d0*/  ULEA UR8, UR37, UR8, 0x18 ;  /* 0x0000000825087291 */ /* 0x000fe4000f8ec0ff */
[----:B---3--:R-:W-:-:S04]  /*09e0*/  UIADD3 UR12, UPT, UPT, -UR6, 0x100000, URZ ;  /* 0x00100000060c7890 */ /* 0x008fc8000fffe1ff */
[----:B------:R-:W-:Y:S02]  /*09f0*/  USHF.L.U32 UR13, UR12, 0xb, URZ ;  /* 0x0000000b0c0d7899 */ /* 0x000fe400080006ff */
[----:B------:R-:W-:Y:S01]  /*0a00*/  USHF.L.U32 UR12, UR12, 0x1, URZ ;  /* 0x000000010c0c7899 */ /* 0x000fe200080006ff */
[----:B------:R-:W-:Y:S01]  /*0a10*/  ELECT P1, URZ, PT ;  /* 0x0000000000ff782f */ /* 0x000fe20003820000 */
[----:B------:R-:W2:Y:S10]  /*0a20*/  FENCE.VIEW.ASYNC.S ;  /* 0x00000000000073c6 */ /* 0x000eb40000000000 */
[----:B--2---:R2:W3:Y:S01]  /*0a30*/  SYNCS.EXCH.64 URZ, [UR8+0x120], UR12 ;  /* 0x0001200c08ff75b2 */ /* 0x0044e20008000100 */
[----:B------:R2:W1:Y:S01]  /*0a40*/  SYNCS.EXCH.64 URZ, [UR8+0x128], UR12 ;  /* 0x0001280c08ff75b2 */ /* 0x0004620008000100 */
[----:B------:R-:W-:Y:S01]  /*0a50*/  NOP ;  /* 0x0000000000007918 */ /* 0x000fe20000000000 */
.L_x_12:
[----:B------:R-:W4:Y:S01]  /*0a60*/  SHFL.IDX PT, R0, R172, RZ, 0x1f ;  /* 0x00001fffac007589 */ /* 0x000f2200000e0000 */
[----:B------:R-:W-:Y:S01]  /*0a70*/  NOP ;  /* 0x0000000000007918 */ /* 0x000fe20000000000 */
[----:B----4-:R-:W-:-:S13]  /*0a80*/  ISETP.NE.AND P1, PT, R0, 0x4, PT ;  /* 0x000000040000780c */ /* 0x010fda0003f25270 */
[----:B------:R-:W-:Y:S05]  /*0a90*/  @P1 BRA `(.L_x_13) ;  /* 0x0000000000481947 */ /* 0x000fea0003800000 */
[----:B---3--:R-:W-:Y:S01]  /*0aa0*/  UMOV UR9, 0x1e0 ;  /* 0x000001e000097882 */ /* 0x008fe20000000000 */
[----:B--2---:R-:W-:Y:S01]  /*0ab0*/  UMOV UR8, 0x400 ;  /* 0x0000040000087882 */ /* 0x004fe20000000000 */
[----:B------:R-:W-:Y:S01]  /*0ac0*/  USEL UR9, UR9, 0x1a0, UP5 ;  /* 0x000001a009097887 */ /* 0x000fe2000a800000 */
        /* <DEDUP_REMOVED lines=9> */
[----:B------:R-:W2:Y:S02]  /*0b60*/  FENCE.VIEW.ASYNC.S ;  /* 0x00000000000073c6 */ /* 0x000ea40000000000 */
[----:B--2---:R4:W2:Y:S08]  /*0b70*/  SYNCS.EXCH.64 URZ, [UR8+0x130], UR12 ;  /* 0x0001300c08ff75b2 */ /* 0x0048b00008000100 */
[----:B------:R4:W3:Y:S01]  /*0b80*/  SYNCS.EXCH.64 URZ, [UR8+0x140], UR14 ;  /* 0x0001400e08ff75b2 */ /* 0x0008e20008000100 */
[----:B------:R4:W1:Y:S01]  /*0b90*/  SYNCS.EXCH.64 URZ, [UR8+0x138], UR12 ;  /* 0x0001380c08ff75b2 */ /* 0x0008620008000100 */
[----:B------:R4:W1:Y:S02]  /*0ba0*/  SYNCS.EXCH.64 URZ, [UR8+0x148], UR14 ;  /* 0x0001480e08ff75b2 */ /* 0x0008640008000100 */
[----:B----4-:R-:W-:Y:S01]  /*0bb0*/  NOP ;  /* 0x0000000000007918 */ /* 0x010fe20000000000 */
.L_x_13:
[----:B------:R-:W4:Y:S01]  /*0bc0*/  SHFL.IDX PT, R0, R172, RZ, 0x1f ;  /* 0x00001fffac007589 */ /* 0x000f2200000e0000 */
[----:B------:R-:W-:Y:S01]  /*0bd0*/  NOP ;  /* 0x0000000000007918 */ /* 0x000fe20000000000 */
[----:B----4-:R-:W-:-:S13]  /*0be0*/  ISETP.NE.AND P1, PT, R0, 0x5, PT ;  /* 0x000000050000780c */ /* 0x010fda0003f25270 */
[----:B------:R-:W-:Y:S05]  /*0bf0*/  @P1 BRA `(.L_x_14) ;  /* 0x0000000000541947 */ /* 0x000fea0003800000 */
[----:B---3--:R-:W-:Y:S01]  /*0c00*/  UMOV UR9, 0x400 ;  /* 0x0000040000097882 */ /* 0x008fe20000000000 */
[----:B--2---:R-:W-:Y:S01]  /*0c10*/  UMOV UR8, 0x1 ;  /* 0x0000000100087882 */ /* 0x004fe20000000000 */
        /* <DEDUP_REMOVED lines=13> */
[----:B------:R4:W1:Y:S01]  /*0cf0*/  SYNCS.EXCH.64 URZ, [UR9+0x178], UR14 ;  /* 0x0001780e09ff75b2 */ /* 0x0008620008000100 */
[----:B------:R4:W1:Y:S01]  /*0d00*/  SYNCS.EXCH.64 URZ, [UR9+0x160], UR12 ;  /* 0x0001600c09ff75b2 */ /* 0x0008620008000100 */
[----:B------:R4:W1:Y:S01]  /*0d10*/  SYNCS.EXCH.64 URZ, [UR9+0x180], UR14 ;  /* 0x0001800e09ff75b2 */ /* 0x0008620008000100 */
[----:B------:R4:W1:Y:S01]  /*0d20*/  SYNCS.EXCH.64 URZ, [UR9+0x168], UR12 ;  /* 0x0001680c09ff75b2 */ /* 0x0008620008000100 */
[----:B------:R4:W1:Y:S02]  /*0d30*/  SYNCS.EXCH.64 URZ, [UR9+0x188], UR14 ;  /* 0x0001880e09ff75b2 */ /* 0x0008640008000100 */
[----:B----4-:R-:W-:Y:S01]  /*0d40*/  NOP ;  /* 0x0000000000007918 */ /* 0x010fe20000000000 */
.L_x_14:
[----:B------:R-:W4:Y:S01]  /*0d50*/  SHFL.IDX PT, R0, R172, RZ, 0x1f ;  /* 0x00001fffac007589 */ /* 0x000f2200000e0000 */
[----:B------:R-:W-:Y:S01]  /*0d60*/  ISETP.NE.OR P0, PT, RZ, UR10, !P0 ;  /* 0x0000000aff007c0c */ /* 0x000fe2000c705670 */
[----:B------:R-:W-:Y:S01]  /*0d70*/  NOP ;  /* 0x0000000000007918 */ /* 0x000fe20000000000 */
[----:B----4-:R-:W-:-:S13]  /*0d80*/  ISETP.NE.AND P1, PT, R0, 0x3, PT ;  /* 0x000000030000780c */ /* 0x010fda0003f25270 */
[----:B------:R-:W-:Y:S05]  /*0d90*/  @P1 BRA `(.L_x_15) ;  /* 0x0000000000341947 */ /* 0x000fea0003800000 */
[----:B--2---:R-:W-:Y:S01]  /*0da0*/  UMOV UR8, 0x400 ;  /* 0x0000040000087882 */ /* 0x004fe20000000000 */
[----:B------:R-:W-:Y:S01]  /*0db0*/  UMOV UR6, 0x20 ;  /* 0x0000002000067882 */ /* 0x000fe20000000000 */
[----:B------:R-:W-:Y:S02]  /*0dc0*/  ULEA UR8, UR37, UR8, 0x18 ;  /* 0x0000000825087291 */ /* 0x000fe4000f8ec0ff */
[----:B---3--:R-:W-:-:S04]  /*0dd0*/  UIADD3 UR12, UPT, UPT, -UR6, 0x100000, URZ ;  /* 0x00100000060c7890 */ /* 0x008fc8000fffe1ff */
[----:B------:R-:W-:Y:S02]  /*0de0*/  USHF.L.U32 UR13, UR12, 0xb, URZ ;  /* 0x0000000b0c0d7899 */ /* 0x000fe400080006ff */
[----:B------:R-:W-:Y:S01]  /*0df0*/  USHF.L.U32 UR12, UR12, 0x1, URZ ;  /* 0x000000010c0c7899 */ /* 0x000fe200080006ff */
[----:B------:R-:W-:Y:S01]  /*0e00*/  ELECT P1, URZ, PT ;  /* 0x0000000000ff782f */ /* 0x000fe20003820000 */
[----:B------:R-:W2:Y:S10]  /*0e10*/  FENCE.VIEW.ASYNC.S ;  /* 0x00000000000073c6 */ /* 0x000eb40000000000 */
[----:B--2---:R4:W2:Y:S01]  /*0e20*/  SYNCS.EXCH.64 URZ, [UR8+0x190], UR12 ;  /* 0x0001900c08ff75b2 */ /* 0x0048a20008000100 */
[----:B------:R4:W3:Y:S01]  /*0e30*/  SYNCS.EXCH.64 URZ, [UR8+0x1a0], UR12 ;  /* 0x0001a00c08ff75b2 */ /* 0x0008e20008000100 */
[----:B------:R4:W1:Y:S01]  /*0e40*/  SYNCS.EXCH.64 URZ, [UR8+0x198], UR12 ;  /* 0x0001980c08ff75b2 */ /* 0x0008620008000100 */
[----:B------:R4:W1:Y:S02]  /*0e50*/  SYNCS.EXCH.64 URZ, [UR8+0x1a8], UR12 ;  /* 0x0001a80c08ff75b2 */ /* 0x0008640008000100 */
[----:B----4-:R-:W-:Y:S01]  /*0e60*/  NOP ;  /* 0x0000000000007918 */ /* 0x010fe20000000000 */
.L_x_15:
[----:B------:R-:W-:Y:S01]  /*0e70*/  VOTEU.ALL UP1, P0 ;  /* 0x0000000000ff7886 */ /* 0x000fe20000020000 */
[----:B--2---:R-:W2:Y:S01]  /*0e80*/  LDCU UR8, c[0x0][0x36c] ;  /* 0x00006d80ff0877ac */ /* 0x004ea20008000800 */
[----:B------:R-:W-:Y:S01]  /*0e90*/  NOP ;  /* 0x0000000000007918 */ /* 0x000fe20000000000 */
[----:B------:R-:W-:Y:S01]  /*0ea0*/  LOP3.LUT R9, R187, 0x1f, RZ, 0xc0, !PT ;  /* 0x0000001fbb097812 */ /* 0x000fe200078ec0ff */
[----:B---3--:R-:W-:Y:S01]  /*0eb0*/  UMOV UR12, 0x20 ;  /* 0x00000020000c7882 */ /* 0x008fe20000000000 */
[----:B------:R-:W-:Y:S01]  /*0ec0*/  @!UP1 UMOV UR6, 0x400 ;  /* 0x0000040000069882 */ /* 0x000fe20000000000 */
[----:B------:R-:W-:-:S04]  /*0ed0*/  @!UP1 UIADD3 UR12, UPT, UPT, -UR12, 0x100000, URZ ;  /* 0x001000000c0c9890 */ /* 0x000fc8000fffe1ff */
[----:B------:R-:W-:Y:S02]  /*0ee0*/  @!UP1 USHF.L.U32 UR13, UR12, 0xb, URZ ;  /* 0x0000000b0c0d9899 */ /* 0x000fe400080006ff */
[----:B------:R-:W-:Y:S02]  /*0ef0*/  @!UP1 USHF.L.U32 UR12, UR12, 0x1, URZ ;  /* 0x000000010c0c9899 */ /* 0x000fe400080006ff */
[----:B------:R-:W-:Y:S01]  /*0f00*/  @!UP1 ULEA UR6, UR37, UR6, 0x18 ;  /* 0x0000000625069291 */ /* 0x000fe2000f8ec0ff */
[----:B------:R-:W-:Y:S01]  /*0f10*/  VOTEU.ALL UP1, P0 ;  /* 0x0000000000ff7886 */ /* 0x000fe20000020000 */
[----:B------:R-:W-:Y:S01]  /*0f20*/  UISETP.NE.AND UP4, UPT, UR10, URZ, UPT ;  /* 0x000000ff0a00728c */ /* 0x000fe2000bf85270 */
[----:B------:R-:W3:Y:S09]  /*0f30*/  FENCE.VIEW.ASYNC.S ;  /* 0x00000000000073c6 */ /* 0x000ef20000000000 */
[----:B---3--:R3:W4:Y:S01]  /*0f40*/  @!UP1 SYNCS.EXCH.64 URZ, [UR6+0x1b0], UR12 ;  /* 0x0001b00c06ff95b2 */ /* 0x0087220008000100 */
[----:B--2---:R-:W-:-:S09]  /*0f50*/  UISETP.EQ.U32.AND UP1, UPT, UR8, 0x1, UPT ;  /* 0x000000010800788c */ /* 0x004fd2000bf22070 */
[----:B------:R-:W-:Y:S05]  /*0f60*/  BRA.U !UP1, `(.L_x_16) ;  /* 0x0000000109087547 */ /* 0x000fea000b800000 */
[----:B-1--4-:R-:W-:Y:S01]  /*0f70*/  UCGABAR_ARV ;  /* 0x00000000000079c7 */ /* 0x012fe20008000000 */
[----:B------:R-:W-:Y:S05]  /*0f80*/  BRA `(.L_x_17) ;  /* 0x0000000000047947 */ /* 0x000fea0003800000 */
.L_x_16:
[----:B-1--4-:R-:W-:Y:S01]  /*0f90*/  NOP ;  /* 0x0000000000007918 */ /* 0x012fe20000000000 */
.L_x_17:
[----:B------:R-:W1:Y:S01]  /*0fa0*/  S2R R15, SR_CTAID.Y ;  /* 0x00000000000f7919 */ /* 0x000e620000002600 */
[----:B------:R-:W-:-:S05]  /*0fb0*/  CS2R.32 R169, SR_CgaSize ;  /* 0x0000000000a97805 */ /* 0x000fca0000008a00 */
[----:B------:R-:W-:-:S05]  /*0fc0*/  IMAD R169, R169, -0xa0, RZ ;  /* 0xffffff60a9a97824 */ /* 0x000fca00078e02ff */
[----:B---3--:R-:W-:-:S14]  /*0fd0*/  R2UR UR6, R169 ;  /* 0x00000000a90672ca */ /* 0x008fdc00000e0000 */
[----:B------:R-:W2:Y:S01]  /*0fe0*/  LDCU UR6, c[0x0][UR6+0x2b4] ;  /* 0x00005680060677ac */ /* 0x000ea20008000800 */
[----:B------:R-:W-:-:S05]  /*0ff0*/  CS2R.32 R0, SR_CgaSize ;  /* 0x0000000000007805 */ /* 0x000fca0000008a00 */
[----:B------:R-:W-:-:S06]  /*1000*/  IMAD R0, R0, -0xa0, RZ ;  /* 0xffffff6000007824 */ /* 0x000fcc00078e02ff */
[----:B------:R-:W3:Y:S01]  /*1010*/  LDC R0, c[0x0][R0+0x2a4] ;  /* 0x0000a90000007b82 */ /* 0x000ee20000000800 */
[----:B------:R-:W-:Y:S01]  /*1020*/  PRMT R8, RZ, 0x7610, R8 ;  /* 0x00007610ff087816 */ /* 0x000fe20000000008 */
[----:B------:R-:W4:Y:S01]  /*1030*/  S2R R10, SR_CTAID.X ;  /* 0x00000000000a7919 */ /* 0x000f220000002500 */
[----:B------:R-:W-:-:S05]  /*1040*/  CS2R.32 R169, SR_CgaSize ;  /* 0x0000000000a97805 */ /* 0x000fca0000008a00 */
[----:B------:R-:W-:-:S05]  /*1050*/  IMAD R169, R169, -0xa0, RZ ;  /* 0xffffff60a9a97824 */ /* 0x000fca00078e02ff */
[----:B------:R-:W-:-:S14]  /*1060*/  R2UR UR8, R169 ;  /* 0x00000000a90872ca */ /* 0x000fdc00000e0000 */
[----:B------:R-:W3:Y:S01]  /*1070*/  LDCU UR8, c[0x0][UR8+0x2b0] ;  /* 0x00005600080877ac */ /* 0x000ee20008000800 */
[----:B------:R-:W-:Y:S01]  /*1080*/  UISETP.NE.AND UP2, UPT, UR10, 0x2, UPT ;  /* 0x000000020a00788c */ /* 0x000fe2000bf45270 */
[----:B------:R-:W2:Y:S01]  /*1090*/  LDC R11, c[0x0][0xb24] ;  /* 0x0002c900ff0b7b82 */ /* 0x000ea20000000800 */
[----:B------:R-:W-:-:S05]  /*10a0*/  CS2R.32 R2, SR_CgaSize ;  /* 0x0000000000027805 */ /* 0x000fca0000008a00 */
[----:B------:R-:W-:-:S06]  /*10b0*/  IMAD R2, R2, -0xa0, RZ ;  /* 0xffffff6002027824 */ /* 0x000fcc00078e02ff */
[----:B------:R-:W3:Y:S08]  /*10c0*/  LDC R2, c[0x0][R2+0x2a0] ;  /* 0x0000a80002027b82 */ /* 0x000ef00000000800 */
[----:B------:R-:W3:Y:S01]  /*10d0*/  LDC R72, c[0x0][0xb24] ;  /* 0x0002c900ff487b82 */ /* 0x000ee20000000800 */
[----:B-1----:R-:W-:-:S07]  /*10e0*/  I2FP.F32.U32 R168, R15 ;  /* 0x0000000f00a87245 */ /* 0x002fce0000201000 */
[----:B------:R-:W1:Y:S01]  /*10f0*/  S2UR UR36, SR_CTAID.Z ;  /* 0x00000000002479c3 */ /* 0x000e620000002700 */
[----:B--2---:R-:W-:Y:S01]  /*1100*/  ISETP.GE.AND P0, PT, R11, 0x1, PT ;  /* 0x000000010b00780c */ /* 0x004fe20003f06270 */
[----:B----4-:R-:W-:Y:S01]  /*1110*/  IMAD.MOV.U32 R14, RZ, RZ, R10 ;  /* 0x000000ffff0e7224 */ /* 0x010fe200078e000a */
[----:B------:R-:W-:Y:S01]  /*1120*/  I2FP.F32.U32 R169, R10 ;  /* 0x0000000a00a97245 */ /* 0x000fe20000201000 */
[----:B------:R-:W-:Y:S01]  /*1130*/  FMUL R168, R168, UR6 ;  /* 0x00000006a8a87c20 */ /* 0x000fe20008400000 */
[----:B------:R-:W2:Y:S03]  /*1140*/  LDCU UR6, c[0x0][0xb30] ;  /* 0x00016600ff0677ac */ /* 0x000ea60008000800 */
[----:B---3--:R-:W-:Y:S02]  /*1150*/  FMUL R169, R169, UR8 ;  /* 0x00000008a9a97c20 */ /* 0x008fe40008400000 */
[----:B------:R-:W3:Y:S08]  /*1160*/  F2I.U32.TRUNC.NTZ R168, R168 ;  /* 0x000000a800a87305 */ /* 0x000ef0000020f000 */
[----:B------:R-:W4:Y:S01]  /*1170*/  F2I.U32.TRUNC.NTZ R169, R169 ;  /* 0x000000a900a97305 */ /* 0x000f22000020f000 */
[----:B--2---:R-:W-:Y:S01]  /*1180*/  UISETP.NE.AND UP3, UPT, UR6, 0x1, UPT ;  /* 0x000000010600788c */ /* 0x004fe2000bf65270 */
[----:B---3--:R-:W-:-:S05]  /*1190*/  IADD3 R168, PT, PT, -R168, RZ, RZ ;  /* 0x000000ffa8a87210 */ /* 0x008fca0007ffe1ff */
[----:B------:R-:W-:Y:S01]  /*11a0*/  IMAD R168, R0, R168, R15 ;  /* 0x000000a800a87224 */ /* 0x000fe200078e020f */
[----:B------:R-:W-:Y:S01]  /*11b0*/  PRMT R0, RZ, 0x7610, R0 ;  /* 0x00007610ff007816 */ /* 0x000fe20000000000 */
[----:B----4-:R-:W-:-:S04]  /*11c0*/  IMAD.MOV R169, RZ, RZ, -R169 ;  /* 0x000000ffffa97224 */ /* 0x010fc800078e0aa9 */
[----:B------:R-:W-:Y:S01]  /*11d0*/  IMAD R169, R2, R169, R10 ;  /* 0x000000a902a97224 */ /* 0x000fe200078e020a */
[----:B-1----:R-:W-:Y:S06]  /*11e0*/  BRA.U UP4, `(.L_x_18) ;  /* 0x0000000104247547 */ /* 0x002fec000b800000 */
[----:B------:R-:W-:Y:S01]  /*11f0*/  ISETP.NE.AND P1, PT, R168, RZ, PT ;  /* 0x000000ffa800720c */ /* 0x000fe20003f25270 */
[----:B------:R-:W-:Y:S01]  /*1200*/  IMAD.MOV.U32 R0, RZ, RZ, 0x3 ;  /* 0x00000003ff007424 */ /* 0x000fe200078e00ff */
[C---:B------:R-:W-:Y:S02]  /*1210*/  LOP3.LUT R2, R169.reuse, 0xfffffffe, RZ, 0xc0, !PT ;  /* 0xfffffffea9027812 */ /* 0x040fe400078ec0ff */
[----:B------:R-:W-:Y:S02]  /*1220*/  ISETP.LT.U32.OR P1, PT, R169, 0x2, !P1 ;  /* 0x00000002a900780c */ /* 0x000fe40004f21470 */
[----:B------:R-:W-:Y:S02]  /*1230*/  SHF.L.U32 R0, R0, R2, RZ ;  /* 0x0000000200007219 */ /* 0x000fe400000006ff */
[----:B------:R-:W-:Y:S02]  /*1240*/  SEL R4, RZ, 0x1, !P1 ;  /* 0x00000001ff047807 */ /* 0x000fe40004800000 */
[----:B------:R-:W-:-:S05]  /*1250*/  SEL R3, RZ, 0x2, !P1 ;  /* 0x00000002ff037807 */ /* 0x000fca0004800000 */
[----:B------:R-:W-:-:S05]  /*1260*/  IMAD.IADD R3, R4, 0x1, R3 ;  /* 0x0000000104037824 */ /* 0x000fca00078e0203 */
[----:B------:R-:W-:Y:S02]  /*1270*/  PRMT R8, R3, 0x7610, R8 ;  /* 0x0000761003087816 */ /* 0x000fe40000000008 */
.L_x_18:
[----:B------:R-:W-:Y:S05]  /*1280*/  @!P0 BRA `(.L_x_19) ;  /* 0x0000000000b88947 */ /* 0x000fea0003800000 */
[----:B------:R-:W1:Y:S01]  /*1290*/  LDC.64 R4, c[0x0][0xb18] ;  /* 0x0002c600ff047b82 */ /* 0x000e620000000a00 */
[----:B------:R-:W-:-:S07]  /*12a0*/  ISETP.NE.AND P0, PT, R11, 0x1, PT ;  /* 0x000000010b00780c */ /* 0x000fce0003f05270 */
[----:B------:R-:W2:Y:S08]  /*12b0*/  LDC R14, c[0x0][0xb0c] ;  /* 0x0002c300ff0e7b82 */ /* 0x000eb00000000800 */
[----:B------:R-:W3:Y:S08]  /*12c0*/  LDC R16, c[0x0][0x370] ;  /* 0x0000dc00ff107b82 */ /* 0x000ef00000000800 */
[----:B------:R-:W4:Y:S01]  /*12d0*/  LDC R13, c[0x0][0x374] ;  /* 0x0000dd00ff0d7b82 */ /* 0x000f220000000800 */
[----:B-1----:R-:W-:-:S07]  /*12e0*/  ISETP.NE.AND P1, PT, R4, 0x1, PT ;  /* 0x000000010400780c */ /* 0x002fce0003f25270 */
[----:B------:R-:W3:Y:S01]  /*12f0*/  LDC.64 R6, c[0x0][0xb10] ;  /* 0x0002c400ff067b82 */ /* 0x000ee20000000a00 */
[----:B--2---:R-:W-:-:S07]  /*1300*/  ISETP.NE.AND P2, PT, R14, 0x1, PT ;  /* 0x000000010e00780c */ /* 0x004fce0003f45270 */
[----:B------:R-:W1:Y:S08]  /*1310*/  LDC R12, c[0x0][0xb20] ;  /* 0x0002c800ff0c7b82 */ /* 0x000e700000000800 */
[----:B------:R-:W2:Y:S01]  /*1320*/  LDC.64 R2, c[0x0][0xb28] ;  /* 0x0002ca00ff027b82 */ /* 0x000ea20000000a00 */
[----:B----4-:R-:W-:-:S04]  /*1330*/  IMAD.HI.U32 R17, R13, R5, RZ ;  /* 0x000000050d117227 */ /* 0x010fc800078e00ff */
[----:B------:R-:W-:-:S04]  /*1340*/  IMAD.HI.U32 R5, R15, R5, RZ ;  /* 0x000000050f057227 */ /* 0x000fc800078e00ff */
[----:B---3--:R-:W-:-:S05]  /*1350*/  IMAD.HI.U32 R18, R16, R6, RZ ;  /* 0x0000000610127227 */ /* 0x008fca00078e00ff */
[-C--:B------:R-:W-:Y:S01]  /*1360*/  @P2 SHF.R.U32.HI R16, RZ, R7.reuse, R18 ;  /* 0x00000007ff102219 */ /* 0x080fe20000011612 */
[C---:B------:R-:W-:Y:S01]  /*1370*/  IMAD.HI.U32 R18, R10.reuse, R6, RZ ;  /* 0x000000060a127227 */ /* 0x040fe200078e00ff */
[-C--:B-1----:R-:W-:Y:S02]  /*1380*/  @P1 SHF.R.U32.HI R13, RZ, R12.reuse, R17 ;  /* 0x0000000cff0d1219 */ /* 0x082fe40000011611 */
[----:B------:R-:W-:Y:S02]  /*1390*/  SHF.R.U32.HI R5, RZ, R12, R5 ;  /* 0x0000000cff057219 */ /* 0x000fe40000011605 */
[----:B------:R-:W-:Y:S02]  /*13a0*/  SHF.R.U32.HI R18, RZ, R7, R18 ;  /* 0x00000007ff127219 */ /* 0x000fe40000011612 */
[----:B------:R-:W-:Y:S01]  /*13b0*/  SEL R5, R15, R5, !P1 ;  /* 0x000000050f057207 */ /* 0x000fe20004800000 */
[----:B--2---:R-:W-:Y:S01]  /*13c0*/  IMAD.HI.U32 R17, R13, R2, RZ ;  /* 0x000000020d117227 */ /* 0x004fe200078e00ff */
[----:B------:R-:W-:-:S03]  /*13d0*/  SEL R18, R10, R18, !P2 ;  /* 0x000000120a127207 */ /* 0x000fc60005000000 */
[----:B------:R-:W-:Y:S01]  /*13e0*/  IMAD.HI.U32 R6, R16, R2, RZ ;  /* 0x0000000210067227 */ /* 0x000fe200078e00ff */
[----:B------:R-:W-:-:S04]  /*13f0*/  @P0 SHF.R.U32.HI R13, RZ, R3, R17 ;  /* 0x00000003ff0d0219 */ /* 0x000fc80000011611 */
[----:B------:R-:W-:Y:S01]  /*1400*/  @P0 SHF.R.U32.HI R16, RZ, R3, R6 ;  /* 0x00000003ff100219 */ /* 0x000fe20000011606 */
[----:B------:R-:W-:-:S04]  /*1410*/  IMAD R13, R13, R11, RZ ;  /* 0x0000000b0d0d7224 */ /* 0x000fc800078e02ff */
[----:B------:R-:W-:Y:S01]  /*1420*/  IMAD R6, R16, R11, RZ ;  /* 0x0000000b10067224 */ /* 0x000fe200078e02ff */
[----:B------:R-:W-:-:S04]  /*1430*/  ISETP.GE.AND P1, PT, R5, R13, PT ;  /* 0x0000000d0500720c */ /* 0x000fc80003f26270 */
[----:B------:R-:W-:Y:S01]  /*1440*/  ISETP.GE.OR P1, PT, R18, R6, P1 ;  /* 0x000000061200720c */ /* 0x000fe20000f26670 */
[----:B------:R-:W-:-:S05]  /*1450*/  IMAD.HI.U32 R6, R5, R2, RZ ;  /* 0x0000000205067227 */ /* 0x000fca00078e00ff */
[----:B------:R-:W-:-:S04]  /*1460*/  SHF.R.U32.HI R6, RZ, R3, R6 ;  /* 0x00000003ff067219 */ /* 0x000fc80000011606 */
[----:B------:R-:W-:-:S03]  /*1470*/  SEL R6, R5, R6, !P0 ;  /* 0x0000000605067207 */ /* 0x000fc60004000000 */
[----:B------:R-:W-:Y:S01]  /*1480*/  @!P1 IMAD.HI.U32 R7, R18, R2, RZ ;  /* 0x0000000212079227 */ /* 0x000fe200078e00ff */
[----:B------:R-:W-:-:S04]  /*1490*/  IADD3 R2, PT, PT, -R6, RZ, RZ ;  /* 0x000000ff06027210 */ /* 0x000fc80007ffe1ff */
[----:B------:R-:W-:Y:S01]  /*14a0*/  @!P1 SHF.R.U32.HI R3, RZ, R3, R7 ;  /* 0x00000003ff039219 */ /* 0x000fe20000011607 */
[----:B------:R-:W-:Y:S01]  /*14b0*/  IMAD R2, R11, R2, R5 ;  /* 0x000000020b027224 */ /* 0x000fe200078e0205 */
[----:B------:R-:W-:Y:S02]  /*14c0*/  IADD3 R7, PT, PT, -R5, RZ, RZ ;  /* 0x000000ff05077210 */ /* 0x000fe40007ffe1ff */
[----:B------:R-:W-:-:S03]  /*14d0*/  @!P1 SEL R3, R18, R3, !P0 ;  /* 0x0000000312039207 */ /* 0x000fc60004000000 */
[----:B------:R-:W-:Y:S02]  /*14e0*/  IMAD R7, R4, R7, R15 ;  /* 0x0000000704077224 */ /* 0x000fe400078e020f */
[--C-:B------:R-:W-:Y:S02]  /*14f0*/  @!P1 IMAD.IADD R6, R6, 0x1, -R3.reuse ;  /* 0x0000000106069824 */ /* 0x100fe400078e0a03 */
[----:B------:R-:W-:Y:S01]  /*1500*/  @!P1 IMAD R3, R2, R16, R3 ;  /* 0x0000001002039224 */ /* 0x000fe200078e0203 */
[----:B------:R-:W-:Y:S01]  /*1510*/  IADD3 R2, PT, PT, -R18, RZ, RZ ;  /* 0x000000ff12027210 */ /* 0x000fe20007ffe1ff */
[----:B------:R-:W-:Y:S02]  /*1520*/  @!P1 IMAD R5, R6, R11, R18 ;  /* 0x0000000b06059224 */ /* 0x000fe400078e0212 */
[----:B------:R-:W-:Y:S02]  /*1530*/  @!P1 IMAD.MOV.U32 R18, RZ, RZ, R3 ;  /* 0x000000ffff129224 */ /* 0x000fe400078e0003 */
[----:B------:R-:W-:-:S02]  /*1540*/  IMAD R2, R14, R2, R10 ;  /* 0x000000020e027224 */ /* 0x000fc400078e020a */
[----:B------:R-:W-:Y:S02]  /*1550*/  IMAD R15, R5, R4, R7 ;  /* 0x00000004050f7224 */ /* 0x000fe400078e0207 */
[----:B------:R-:W-:Y:S02]  /*1560*/  IMAD R14, R18, R14, R2 ;  /* 0x0000000e120e7224 */ /* 0x000fe400078e0202 */
.L_x_19:
[----:B------:R-:W-:Y:S05]  /*1570*/  BRA.U UP3, `(.L_x_20) ;  /* 0x0000000103407547 */ /* 0x000fea000b800000 */
[----:B------:R-:W1:Y:S08]  /*1580*/  LDC.64 R4, c[0x0][0xb10] ;  /* 0x0002c400ff047b82 */ /* 0x000e700000000a00 */
[----:B------:R-:W2:Y:S08]  /*1590*/  LDC.64 R2, c[0x0][0xb18] ;  /* 0x0002c600ff027b82 */ /* 0x000eb00000000a00 */
[----:B------:R-:W3:Y:S08]  /*15a0*/  LDC R6, c[0x0][0xb20] ;  /* 0x0002c800ff067b82 */ /* 0x000ef00000000800 */
[----:B------:R-:W4:Y:S01]  /*15b0*/  LDC R7, c[0x0][0xb0c] ;  /* 0x0002c300ff077b82 */ /* 0x000f220000000800 */
[----:B-1----:R-:W-:-:S05]  /*15c0*/  IMAD.HI.U32 R4, R14, R4, RZ ;  /* 0x000000040e047227 */ /* 0x002fca00078e00ff */
[----:B------:R-:W-:Y:S01]  /*15d0*/  SHF.R.U32.HI R4, RZ, R5, R4 ;  /* 0x00000005ff047219 */ /* 0x000fe20000011604 */
[----:B--2---:R-:W-:Y:S01]  /*15e0*/  IMAD.HI.U32 R3, R15, R3, RZ ;  /* 0x000000030f037227 */ /* 0x004fe200078e00ff */
[----:B------:R-:W-:-:S04]  /*15f0*/  ISETP.NE.AND P0, PT, R2, 0x1, PT ;  /* 0x000000010200780c */ /* 0x000fc80003f05270 */
[----:B---3--:R-:W-:-:S04]  /*1600*/  SHF.R.U32.HI R3, RZ, R6, R3 ;  /* 0x00000006ff037219 */ /* 0x008fc80000011603 */
[----:B------:R-:W-:Y:S02]  /*1610*/  SEL R3, R15, R3, !P0 ;  /* 0x000000030f037207 */ /* 0x000fe40004000000 */
[----:B----4-:R-:W-:-:S04]  /*1620*/  ISETP.NE.AND P1, PT, R7, 0x1, PT ;  /* 0x000000010700780c */ /* 0x010fc80003f25270 */
[----:B------:R-:W-:-:S05]  /*1630*/  SEL R5, R14, R4, !P1 ;  /* 0x000000040e057207 */ /* 0x000fca0004800000 */
[----:B------:R-:W-:Y:S02]  /*1640*/  IMAD.IADD R4, R3, 0x1, -R5 ;  /* 0x0000000103047824 */ /* 0x000fe400078e0a05 */
[----:B------:R-:W-:Y:S02]  /*1650*/  IMAD.IADD R3, R5, 0x1, -R3 ;  /* 0x0000000105037824 */ /* 0x000fe400078e0a03 */
[----:B------:R-:W-:Y:S02]  /*1660*/  IMAD R14, R4, R7, R14 ;  /* 0x00000007040e7224 */ /* 0x000fe400078e020e */
[----:B------:R-:W-:Y:S02]  /*1670*/  IMAD R15, R3, R2, R15 ;  /* 0x00000002030f7224 */ /* 0x000fe400078e020f */
.L_x_20:
[----:B------:R-:W-:Y:S05]  /*1680*/  BRA.U !UP1, `(.L_x_21) ;  /* 0x00000001090c7547 */ /* 0x000fea000b800000 */
[----:B------:R-:W-:Y:S01]  /*1690*/  UCGABAR_WAIT ;  /* 0x0000000000007dc7 */ /* 0x000fe20008000000 */
[----:B------:R-:W-:Y:S01]  /*16a0*/  CCTL.IVALL ;  /* 0x00000000ff00798f */ /* 0x000fe20002000000 */
[----:B------:R-:W-:Y:S05]  /*16b0*/  BRA `(.L_x_22) ;  /* 0x0000000000047947 */ /* 0x000fea0003800000 */
.L_x_21:
[----:B------:R-:W-:Y:S06]  /*16c0*/  BAR.SYNC.DEFER_BLOCKING 0x0 ;  /* 0x0000000000007b1d */ /* 0x000fec0000010000 */
.L_x_22:
[----:B------:R-:W-:Y:S05]  /*16d0*/  BRA.U UP2, `(.L_x_23) ;  /* 0x0000001902647547 */ /* 0x000fea000b800000 */
[----:B------:R-:W1:Y:S01]  /*16e0*/  LDCU UR15, c[0x0][0x38c] ;  /* 0x00007180ff0f77ac */ /* 0x000e620008000800 */
[----:B------:R-:W2:Y:S01]  /*16f0*/  LDC R8, c[0x0][0x370] ;  /* 0x0000dc00ff087b82 */ /* 0x000ea20000000800 */
[C---:B------:R-:W-:Y:S01]  /*1700*/  IMAD.SHL.U32 R19, R10.reuse, 0x40, RZ ;  /* 0x000000400a137824 */ /* 0x040fe200078e00ff */
[----:B------:R-:W-:Y:S01]  /*1710*/  PLOP3.LUT P1, PT, PT, PT, UP5, 0x80, 0x8 ;  /* 0x000000000008781c */ /* 0x000fe20003f2f058 */
[----:B------:R-:W-:Y:S01]  /*1720*/  UISETP.NE.AND UP1, UPT, UR10, URZ, UPT ;  /* 0x000000ff0a00728c */ /* 0x000fe2000bf25270 */
[----:B------:R-:W-:Y:S01]  /*1730*/  ISETP.NE.AND P4, PT, R9, RZ, P5 ;  /* 0x000000ff0900720c */ /* 0x000fe20002f85270 */
[----:B------:R-:W-:Y:S01]  /*1740*/  IMAD.SHL.U32 R18, R10, 0x80, RZ ;  /* 0x000000800a127824 */ /* 0x000fe200078e00ff */
[----:B------:R-:W-:Y:S01]  /*1750*/  PLOP3.LUT P1, PT, P1, PT, PT, 0x8, 0x80 ;  /* 0x000000000080781c */ /* 0x000fe20000f2e170 */
[----:B------:R-:W-:Y:S01]  /*1760*/  IMAD.MOV.U32 R17, RZ, RZ, 0x1 ;  /* 0x00000001ff117424 */ /* 0x000fe200078e00ff */
[----:B------:R-:W3:Y:S01]  /*1770*/  LDC R0, c[0x0][0x374] ;  /* 0x0000dd00ff007b82 */ /* 0x000ee20000000800 */
[----:B------:R-:W-:Y:S01]  /*1780*/  IMAD.MOV.U32 R16, RZ, RZ, RZ ;  /* 0x000000ffff107224 */ /* 0x000fe200078e00ff */
[----:B------:R-:W-:Y:S01]  /*1790*/  CS2R R12, SRZ ;  /* 0x00000000000c7805 */ /* 0x000fe2000001ff00 */
[----:B------:R-:W-:Y:S01]  /*17a0*/  IMAD.MOV.U32 R11, RZ, RZ, 0x1 ;  /* 0x00000001ff0b7424 */ /* 0x000fe200078e00ff */
[----:B------:R-:W-:Y:S01]  /*17b0*/  LOP3.LUT R19, R19, 0x40, RZ, 0xc0, !PT ;  /* 0x0000004013137812 */ /* 0x000fe200078ec0ff */
[----:B------:R-:W4:Y:S01]  /*17c0*/  LDCU.64 UR24, c[0x0][0x348] ;  /* 0x00006900ff1877ac */ /* 0x000f220008000a00 */
[----:B-1----:R-:W-:-:S02]  /*17d0*/  UIADD3 UR4, UPT, UPT, UR15, 0x3f, URZ ;  /* 0x0000003f0f047890 */ /* 0x002fc4000fffe0ff */
[----:B------:R-:W-:Y:S02]  /*17e0*/  USEL UR7, UR7, 0x2, UP1 ;  /* 0x0000000207077887 */ /* 0x000fe40008800000 */
[----:B------:R-:W-:Y:S01]  /*17f0*/  USHF.R.S32.HI UR22, URZ, 0x1f, UR4 ;  /* 0x0000001fff167899 */ /* 0x000fe20008011404 */
[----:B------:R-:W-:-:S03]  /*1800*/  UMOV UR13, URZ ;  /* 0x000000ff000d7c82 */ /* 0x000fc60008000000 */
[----:B------:R-:W-:Y:S02]  /*1810*/  ULEA.HI UR22, UR22, UR4, URZ, 0x6 ;  /* 0x0000000416167291 */ /* 0x000fe4000f8f30ff */
[----:B------:R-:W-:Y:S02]  /*1820*/  UIADD3 UR4, UPT, UPT, UR15, -0x1, URZ ;  /* 0xffffffff0f047890 */ /* 0x000fe4000fffe0ff */
[----:B------:R-:W-:Y:S02]  /*1830*/  USHF.R.S32.HI UR22, URZ, 0x6, UR22 ;  /* 0x00000006ff167899 */ /* 0x000fe40008011416 */
[----:B------:R-:W-:Y:S02]  /*1840*/  UISETP.GE.U32.AND UP2, UPT, UR4, -0x7f, UPT ;  /* 0xffffff810400788c */ /* 0x000fe4000bf46070 */
[----:B------:R-:W-:Y:S02]  /*1850*/  UISETP.LT.U32.AND UP0, UPT, UR22, 0x10, UPT ;  /* 0x000000101600788c */ /* 0x000fe4000bf01070 */
[----:B------:R-:W-:-:S02]  /*1860*/  UIADD3 UR15, UPT, UPT, UR15, 0x7e, URZ ;  /* 0x0000007e0f0f7890 */ /* 0x000fc4000fffe0ff */
[----:B------:R-:W-:-:S04]  /*1870*/  USEL UR21, UR22, 0x10, UP0 ;  /* 0x0000001016157887 */ /* 0x000fc80008000000 */
[----:B------:R-:W-:Y:S02]  /*1880*/  UIADD3 UR6, UPT, UPT, UR21, -0x1, URZ ;  /* 0xffffffff15067890 */ /* 0x000fe4000fffe0ff */
[----:B------:R-:W-:Y:S02]  /*1890*/  @UP2 UIADD3 UR6, UPT, UPT, UR21, URZ, URZ ;  /* 0x000000ff15062290 */ /* 0x000fe4000fffe0ff */
[----:B------:R-:W-:Y:S02]  /*18a0*/  UIADD3 UR14, UPT, UPT, UR22, -UR21, URZ ;  /* 0x80000015160e7290 */ /* 0x000fe4000fffe0ff */
[----:B------:R-:W-:Y:S02]  /*18b0*/  UIADD3 UR5, UPT, UPT, UR6, 0x1, URZ ;  /* 0x0000000106057890 */ /* 0x000fe4000fffe0ff */
[----:B--2-4-:R-:W-:-:S12]  /*18c0*/  UIADD3 UR6, UPT, UPT, -UR6, URZ, URZ ;  /* 0x000000ff06067290 */ /* 0x014fd8000fffe1ff */
.L_x_43:
[----:B------:R-:W-:Y:S01]  /*18d0*/  UISETP.NE.AND UP0, UPT, UR37, URZ, UPT ;  /* 0x000000ff2500728c */ /* 0x000fe2000bf05270 */
[----:B------:R-:W1:Y:S08]  /*18e0*/  S2UR UR37, SR_CgaCtaId ;  /* 0x00000000002579c3 */ /* 0x000e700000008800 */
[----:B------:R-:W-:Y:S05]  /*18f0*/  BRA.U UP0, `(.L_x_24) ;  /* 0x0000000100347547 */ /* 0x000fea000b800000 */
[----:B------:R-:W2:Y:S01]  /*1900*/  S2R R2, SR_CgaCtaId ;  /* 0x0000000000027919 */ /* 0x000ea20000008800 */
[----:B------:R-:W-:-:S04]  /*1910*/  MOV R3, 0x400 ;  /* 0x0000040000037802 */ /* 0x000fc80000000f00 */
[----:B--2---:R-:W-:Y:S02]  /*1920*/  LEA R2, R2, R3, 0x18 ;  /* 0x0000000302027211 */ /* 0x004fe400078ec0ff */
[----:B------:R-:W-:-:S03]  /*1930*/  SHF.L.U32 R3, R11, 0x1f, RZ ;  /* 0x0000001f0b037819 */ /* 0x000fc600000006ff */
[----:B------:R-:W-:-:S04]  /*1940*/  IMAD R2, R12, 0x8, R2 ;  /* 0x000000080c027824 */ /* 0x000fc800078e0202 */
[----:B------:R-:W2:Y:S02]  /*1950*/  SYNCS.PHASECHK.TRANS64.TRYWAIT P0, [R2+URZ+0x1a0], R3 ;  /* 0x0001a003020075a7 */ /* 0x000ea400080011ff */
[----:B--2---:R-:W-:Y:S05]  /*1960*/  @!P0 BRA `(.L_x_25) ;  /* 0x0000007800588947 */ /* 0x004fea0003800000 */
.L_x_138:
[----:B------:R-:W-:Y:S01]  /*1970*/  VIADD R12, R12, 0x1 ;  /* 0x000000010c0c7836 */ /* 0x000fe20000000000 */
[----:B------:R2:W-:Y:S04]  /*1980*/  SYNCS.ARRIVE.TRANS64.A1T0 RZ, [R2+URZ+0x190], RZ ;  /* 0x000190ff02ff79a7 */ /* 0x0005e800081000ff */
[----:B------:R-:W-:-:S04]  /*1990*/  ISETP.NE.AND P0, PT, R12, 0x2, PT ;  /* 0x000000020c00780c */ /* 0x000fc80003f05270 */
[----:B------:R-:W-:Y:S02]  /*19a0*/  SEL R12, R12, RZ, P0 ;  /* 0x000000ff0c0c7207 */ /* 0x000fe40000000000 */
[----:B--2---:R-:W-:-:S04]  /*19b0*/  SEL R2, RZ, 0x1, P0 ;  /* 0x00000001ff027807 */ /* 0x004fc80000000000 */
[----:B------:R-:W-:-:S07]  /*19c0*/  LOP3.LUT R11, R11, R2, RZ, 0x3c, !PT ;  /* 0x000000020b0b7212 */ /* 0x000fce00078e3cff */
.L_x_24:
[----:B------:R-:W-:Y:S01]  /*19d0*/  UMOV UR4, 0x400 ;  /* 0x0000040000047882 */ /* 0x000fe20000000000 */
[----:B------:R-:W-:Y:S01]  /*19e0*/  SHF.L.U32 R2, R17, 0x1f, RZ ;  /* 0x0000001f11027819 */ /* 0x000fe200000006ff */
[----:B-1----:R-:W-:Y:S01]  /*19f0*/  ULEA UR4, UR37, UR4, 0x18 ;  /* 0x0000000425047291 */ /* 0x002fe2000f8ec0ff */
[----:B------:R-:W-:Y:S01]  /*1a00*/  R2UR UR35, R18 ;  /* 0x00000000122372ca */ /* 0x000fe200000e0000 */
[----:B------:R-:W-:Y:S01]  /*1a10*/  UISETP.GE.U32.AND UP0, UPT, UR15, 0x7f, UPT ;  /* 0x0000007f0f00788c */ /* 0x000fe2000bf06070 */
[----:B------:R-:W-:Y:S01]  /*1a20*/  R2UR UR11, R19 ;  /* 0x00000000130b72ca */ /* 0x000fe200000e0000 */
[----:B------:R-:W-:Y:S01]  /*1a30*/  ULEA UR8, UR13, UR4, 0x3 ;  /* 0x000000040d087291 */ /* 0x000fe2000f8e18ff */
[----:B------:R-:W-:-:S08]  /*1a40*/  UMOV UR23, URZ ;  /* 0x000000ff00177c82 */ /* 0x000fd00008000000 */
[----:B------:R1:W2:Y:S01]  /*1a50*/  SYNCS.PHASECHK.TRANS64.TRYWAIT P0, [UR8+0x80], R2 ;  /* 0x00008002ff0075a7 */ /* 0x0002a20008001108 */
[----:B------:R-:W-:-:S13]  /*1a60*/  R2UR UR8, R15 ;  /* 0x000000000f0872ca */ /* 0x000fda00000e0000 */
[----:B------:R-:W-:Y:S01]  /*1a70*/  ULEA UR11, UR8, UR11, 0x7 ;  /* 0x0000000b080b7291 */ /* 0x000fe2000f8e38ff */
[----:B-1----:R-:W-:-:S05]  /*1a80*/  LEA.HI R2, R14, R14, RZ, 0x1 ;  /* 0x0000000e0e027211 */ /* 0x002fca00078f08ff */
[----:B------:R-:W-:-:S05]  /*1a90*/  IMAD.SHL.U32 R2, R2, 0x80, RZ ;  /* 0x0000008002027824 */ /* 0x000fca00078e00ff */
[----:B------:R-:W-:-:S04]  /*1aa0*/  LOP3.LUT R2, R2, 0xffffff00, RZ, 0xc0, !PT ;  /* 0xffffff0002027812 */ /* 0x000fc800078ec0ff */
[----:B------:R-:W-:-:S13]  /*1ab0*/  R2UR UR9, R2 ;  /* 0x00000000020972ca */ /* 0x000fda00000e0000 */
[----:B------:R-:W-:Y:S01]  /*1ac0*/  ULOP3.LUT UR35, UR9, 0x80, UR35, 0xf8, !UPT ;  /* 0x0000008009237892 */ /* 0x000fe2000f8ef823 */
[----:B------:R-:W-:Y:S11]  /*1ad0*/  BRA.U !UP0, `(.L_x_26) ;  /* 0x0000000108c07547 */ /* 0x000ff6000b800000 */
[----:B------:R-:W-:Y:S01]  /*1ae0*/  UMOV UR16, UR6 ;  /* 0x0000000600107c82 */ /* 0x000fe20008000000 */
[----:B------:R-:W-:Y:S01]  /*1af0*/  UMOV UR17, UR13 ;  /* 0x0000000d00117c82 */ /* 0x000fe20008000000 */
[----:B------:R-:W-:-:S05]  /*1b00*/  UMOV UR34, URZ ;  /* 0x000000ff00227c82 */ /* 0x000fca0008000000 */
.L_x_32:
[----:B------:R-:W-:Y:S01]  /*1b10*/  ULEA UR33, UR17, UR4, 0x3 ;  /* 0x0000000411217291 */ /* 0x000fe2000f8e18ff */
[----:B------:R-:W-:Y:S01]  /*1b20*/  @P5 MOV R3, 0x6000 ;  /* 0x0000600000035802 */ /* 0x000fe20000000f00 */
[----:B-12-4-:R-:W-:Y:S10]  /*1b30*/  @P0 BRA `(.L_x_27) ;  /* 0x00000000000c0947 */ /* 0x016ff40003800000 */
[----:B------:R-:W-:-:S04]  /*1b40*/  SHF.L.U32 R4, R17, 0x1f, RZ ;  /* 0x0000001f11047819 */ /* 0x000fc800000006ff */
[----:B------:R-:W1:Y:S02]  /*1b50*/  SYNCS.PHASECHK.TRANS64.TRYWAIT P0, [UR33+0x80], R4 ;  /* 0x00008004ff0075a7 */ /* 0x000e640008001121 */
[----:B-1----:R-:W-:Y:S05]  /*1b60*/  @!P0 BRA `(.L_x_28) ;  /* 0x0000007400ec8947 */ /* 0x002fea0003800000 */
.L_x_27:
[----:B------:R2:W-:Y:S01]  /*1b70*/  @P5 SYNCS.ARRIVE.TRANS64 RZ, [UR33], R3 ;  /* 0x00000003ffff59a7 */ /* 0x0005e20008000021 */
[----:B------:R-:W-:Y:S02]  /*1b80*/  ULOP3.LUT UR8, UR7, 0x2, URZ, 0xfc, !UPT ;  /* 0x0000000207087892 */ /* 0x000fe4000f8efcff */
[----:B------:R-:W-:Y:S02]  /*1b90*/  UIADD3 UR16, UPT, UPT, UR16, 0x1, URZ ;  /* 0x0000000110107890 */ /* 0x000fe4000fffe0ff */
[----:B------:R-:W-:Y:S02]  /*1ba0*/  UISETP.NE.AND UP0, UPT, UR8, 0x2, UPT ;  /* 0x000000020800788c */ /* 0x000fe4000bf05270 */
[----:B------:R-:W-:-:S07]  /*1bb0*/  UISETP.NE.AND UP2, UPT, UR16, 0x1, UPT ;  /* 0x000000011000788c */ /* 0x000fce000bf45270 */
[----:B------:R-:W-:Y:S05]  /*1bc0*/  BRA.U UP0, `(.L_x_29) ;  /* 0x0000000100047547 */ /* 0x000fea000b800000 */
[----:B------:R-:W-:Y:S05]  /*1bd0*/  BPT.TRAP 0x1 ;  /* 0x000000040000795c */ /* 0x000fea0000300000 */
.L_x_29:
[----:B------:R-:W-:Y:S04]  /*1be0*/  BSSY.RECONVERGENT B0, `(.L_x_30) ;  /* 0x0000003000007945 */ /* 0x000fe80003800200 */
[----:B------:R-:W-:Y:S05]  /*1bf0*/  @!P4 BRA `(.L_x_31) ;  /* 0x000000000004c947 */ /* 0x000fea0003800000 */
[----:B------:R-:W-:Y:S05]  /*1c00*/  BPT.TRAP 0x1 ;  /* 0x000000040000795c */ /* 0x000fea0000300000 */
.L_x_31:
[----:B------:R-:W-:Y:S05]  /*1c10*/  BSYNC.RECONVERGENT B0 ;  /* 0x0000000000007941 */ /* 0x000fea0003800200 */
.L_x_30:
[----:B------:R-:W-:Y:S02]  /*1c20*/  UIADD3 UR13, UPT, UPT, UR17, 0x1, URZ ;  /* 0x00000001110d7890 */ /* 0x000fe4000fffe0ff */
[----:B------:R-:W-:Y:S02]  /*1c30*/  ULEA UR32, UR17, UR4, 0xd ;  /* 0x0000000411207291 */ /* 0x000fe4000f8e68ff */
[----:B------:R-:W-:Y:S02]  /*1c40*/  UISETP.NE.AND UP0, UPT, UR13, 0x10, UPT ;  /* 0x000000100d00788c */ /* 0x000fe4000bf05270 */
[----:B------:R-:W-:Y:S02]  /*1c50*/  UIADD3 UR28, UP1, UPT, UR24, 0x80, URZ ;  /* 0x00000080181c7890 */ /* 0x000fe4000ff3e0ff */
[----:B------:R-:W-:Y:S02]  /*1c60*/  USEL UR9, URZ, 0x1, UP0 ;  /* 0x00000001ff097887 */ /* 0x000fe40008000000 */
[----:B------:R-:W-:-:S02]  /*1c70*/  USEL UR13, UR13, URZ, UP0 ;  /* 0x000000ff0d0d7287 */ /* 0x000fc40008000000 */
[----:B------:R-:W-:Y:S02]  /*1c80*/  UIADD3 UR26, UP0, UPT, UR24, 0x180, URZ ;  /* 0x00000180181a7890 */ /* 0x000fe4000ff1e0ff */
[----:B------:R-:W-:Y:S01]  /*1c90*/  ULEA UR8, UR13, UR4, 0x3 ;  /* 0x000000040d087291 */ /* 0x000fe2000f8e18ff */
[----:B------:R-:W-:Y:S01]  /*1ca0*/  LOP3.LUT R17, R17, UR9, RZ, 0x3c, !PT ;  /* 0x0000000911117c12 */ /* 0x000fe2000f8e3cff */
[----:B------:R-:W-:Y:S02]  /*1cb0*/  ULOP3.LUT UR33, UR33, 0xfefffff8, URZ, 0xc0, !UPT ;  /* 0xfefffff821217892 */ /* 0x000fe4000f8ec0ff */
[----:B------:R-:W-:Y:S01]  /*1cc0*/  UIADD3.X UR29, UPT, UPT, URZ, UR25, URZ, UP1, !UPT ;  /* 0x00000019ff1d7290 */ /* 0x000fe20008ffe4ff */
[----:B-1----:R-:W-:Y:S01]  /*1cd0*/  SHF.L.U32 R2, R17, 0x1f, RZ ;  /* 0x0000001f11027819 */ /* 0x002fe200000006ff */
[----:B------:R-:W-:Y:S02]  /*1ce0*/  UIADD3 UR32, UPT, UPT, UR32, 0x8400, URZ ;  /* 0x0000840020207890 */ /* 0x000fe4000fffe0ff */
[----:B------:R-:W-:Y:S01]  /*1cf0*/  UIADD3.X UR27, UPT, UPT, URZ, UR25, URZ, UP0, !UPT ;  /* 0x00000019ff1b7290 */ /* 0x000fe200087fe4ff */
[----:B------:R1:W4:Y:S01]  /*1d00*/  SYNCS.PHASECHK.TRANS64.TRYWAIT P0, [UR8+0x80], R2 ;  /* 0x00008002ff0075a7 */ /* 0x0003220008001108 */
[----:B------:R-:W-:Y:S01]  /*1d10*/  ULEA UR8, UR17, UR4, 0xc ;  /* 0x0000000411087291 */ /* 0x000fe2000f8e60ff */
[----:B------:R-:W-:Y:S01]  /*1d20*/  UMOV UR18, 0x0 ;  /* 0x0000000000127882 */ /* 0x000fe20000000000 */
[----:B------:R-:W-:-:S02]  /*1d30*/  UMOV UR19, 0x10000000 ;  /* 0x1000000000137882 */ /* 0x000fc40000000000 */
[----:B------:R-:W-:Y:S01]  /*1d40*/  UIADD3 UR8, UPT, UPT, UR8, 0x28400, URZ ;  /* 0x0002840008087890 */ /* 0x000fe2000fffe0ff */
[----:B------:R2:W-:Y:S01]  /*1d50*/  UTMALDG.3D.2CTA [UR32], [UR28], desc[UR18] ;  /* 0x000012201c0075b4 */ /* 0x0005e20008211000 */
[----:B------:R-:W-:Y:S01]  /*1d60*/  UMOV UR10, UR34 ;  /* 0x00000022000a7c82 */ /* 0x000fe20008000000 */
[----:B------:R-:W-:Y:S01]  /*1d70*/  UMOV UR12, UR36 ;  /* 0x00000024000c7c82 */ /* 0x000fe20008000000 */
[----:B------:R-:W-:Y:S01]  /*1d80*/  UMOV UR9, UR33 ;  /* 0x0000002100097c82 */ /* 0x000fe20008000000 */
[----:B------:R-:W-:Y:S01]  /*1d90*/  UMOV UR23, UR5 ;  /* 0x0000000500177c82 */ /* 0x000fe20008000000 */
[----:B------:R-:W-:-:S03]  /*1da0*/  UMOV UR17, UR13 ;  /* 0x0000000d00117c82 */ /* 0x000fc60008000000 */
[----:B------:R1:W-:Y:S01]  /*1db0*/  UTMALDG.3D.2CTA [UR8], [UR26], desc[UR18] ;  /* 0x000012081a0075b4 */ /* 0x0003e20008211000 */
[----:B--2---:R-:W-:Y:S01]  /*1dc0*/  UIADD3 UR34, UPT, UPT, UR34, 0x40, URZ ;  /* 0x0000004022227890 */ /* 0x004fe2000fffe0ff */
[----:B------:R-:W-:Y:S11]  /*1dd0*/  BRA.U UP2, `(.L_x_32) ;  /* 0xfffffffd024c7547 */ /* 0x000ff6000b83ffff */
.L_x_26:
[----:B-1----:R-:W-:Y:S01]  /*1de0*/  ULEA UR8, UR13, UR4, 0x3 ;  /* 0x000000040d087291 */ /* 0x002fe2000f8e18ff */
[----:B------:R-:W-:Y:S01]  /*1df0*/  SHF.L.U32 R2, R17, 0x1f, RZ ;  /* 0x0000001f11027819 */ /* 0x000fe200000006ff */
[----:B------:R-:W-:Y:S01]  /*1e00*/  @!P1 SYNCS.ARRIVE.TRANS64.A1T0 RZ, [UR4+0x128], RZ ;  /* 0x000128ffffff99a7 */ /* 0x000fe20008100004 */
[----:B------:R-:W-:-:S06]  /*1e10*/  UISETP.GT.AND UP0, UPT, UR22, UR21, UPT ;  /* 0x000000151600728c */ /* 0x000fcc000bf04270 */
[----:B--2-4-:R1:W2:Y:S03]  /*1e20*/  SYNCS.PHASECHK.TRANS64.TRYWAIT P0, [UR8+0x80], R2 ;  /* 0x00008002ff0075a7 */ /* 0x0142a60008001108 */
[----:B------:R-:W-:Y:S05]  /*1e30*/  BRA.U !UP0, `(.L_x_33) ;  /* 0x0000000108c07547 */ /* 0x000fea000b800000 */
[----:B------:R-:W-:Y:S01]  /*1e40*/  UIADD3 UR26, UPT, UPT, UR14, UR23, URZ ;  /* 0x000000170e1a7290 */ /* 0x000fe2000fffe0ff */
[----:B------:R-:W-:-:S11]  /*1e50*/  UMOV UR27, UR13 ;  /* 0x0000000d001b7c82 */ /* 0x000fd60008000000 */
.L_x_39:
[----:B------:R-:W-:Y:S01]  /*1e60*/  ULEA UR17, UR27, UR4, 0x3 ;  /* 0x000000041b117291 */ /* 0x000fe2000f8e18ff */
[----:B--2---:R-:W-:Y:S01]  /*1e70*/  @P5 MOV R3, 0x6000 ;  /* 0x0000600000035802 */ /* 0x004fe20000000f00 */
[----:B-12---:R-:W-:Y:S10]  /*1e80*/  @P0 BRA `(.L_x_34) ;  /* 0x00000000000c0947 */ /* 0x006ff40003800000 */
[----:B------:R-:W-:-:S04]  /*1e90*/  SHF.L.U32 R4, R17, 0x1f, RZ ;  /* 0x0000001f11047819 */ /* 0x000fc800000006ff */
[----:B------:R-:W2:Y:S02]  /*1ea0*/  SYNCS.PHASECHK.TRANS64.TRYWAIT P0, [UR17+0x80], R4 ;  /* 0x00008004ff0075a7 */ /* 0x000ea40008001111 */
[----:B--2---:R-:W-:Y:S05]  /*1eb0*/  @!P0 BRA `(.L_x_35) ;  /* 0x0000007400308947 */ /* 0x004fea0003800000 */
.L_x_34:
[----:B------:R2:W-:Y:S01]  /*1ec0*/  @P5 SYNCS.ARRIVE.TRANS64 RZ, [UR17], R3 ;  /* 0x00000003ffff59a7 */ /* 0x0005e20008000011 */
[----:B------:R-:W-:-:S04]  /*1ed0*/  ULOP3.LUT UR8, UR7, 0x2, URZ, 0xfc, !UPT ;  /* 0x0000000207087892 */ /* 0x000fc8000f8efcff */
[----:B------:R-:W-:-:S09]  /*1ee0*/  UISETP.NE.AND UP0, UPT, UR8, 0x2, UPT ;  /* 0x000000020800788c */ /* 0x000fd2000bf05270 */
[----:B------:R-:W-:Y:S05]  /*1ef0*/  BRA.U UP0, `(.L_x_36) ;  /* 0x0000000100047547 */ /* 0x000fea000b800000 */
[----:B------:R-:W-:Y:S05]  /*1f00*/  BPT.TRAP 0x1 ;  /* 0x000000040000795c */ /* 0x000fea0000300000 */
.L_x_36:
[----:B------:R-:W-:Y:S04]  /*1f10*/  BSSY.RECONVERGENT B0, `(.L_x_37) ;  /* 0x0000003000007945 */ /* 0x000fe80003800200 */
[----:B------:R-:W-:Y:S05]  /*1f20*/  @!P4 BRA `(.L_x_38) ;  /* 0x000000000004c947 */ /* 0x000fea0003800000 */
[----:B------:R-:W-:Y:S05]  /*1f30*/  BPT.TRAP 0x1 ;  /* 0x000000040000795c */ /* 0x000fea0000300000 */
.L_x_38:
[----:B------:R-:W-:Y:S05]  /*1f40*/  BSYNC.RECONVERGENT B0 ;  /* 0x0000000000007941 */ /* 0x000fea0003800200 */
.L_x_37:
        /* <DEDUP_REMOVED lines=9> */
[----:B------:R-:W-:Y:S02]  /*1fe0*/  USHF.L.U32 UR18, UR23, 0x6, URZ ;  /* 0x0000000617127899 */ /* 0x000fe400080006ff */
[----:B------:R-:W-:Y:S01]  /*1ff0*/  ULOP3.LUT UR17, UR17, 0xfefffff8, URZ, 0xc0, !UPT ;  /* 0xfefffff811117892 */ /* 0x000fe2000f8ec0ff */
[----:B-1----:R-:W-:Y:S01]  /*2000*/  SHF.L.U32 R2, R17, 0x1f, RZ ;  /* 0x0000001f11027819 */ /* 0x002fe200000006ff */
[----:B------:R-:W-:Y:S02]  /*2010*/  UIADD3 UR16, UPT, UPT, UR16, 0x8400, URZ ;  /* 0x0000840010107890 */ /* 0x000fe4000fffe0ff */
[----:B------:R-:W-:Y:S01]  /*2020*/  UIADD3.X UR33, UPT, UPT, URZ, UR25, URZ, UP1, !UPT ;  /* 0x00000019ff217290 */ /* 0x000fe20008ffe4ff */
[----:B------:R4:W1:Y:S01]  /*2030*/  SYNCS.PHASECHK.TRANS64.TRYWAIT P0, [UR8+0x80], R2 ;  /* 0x00008002ff0075a7 */ /* 0x0008620008001108 */
[----:B------:R-:W-:-:S02]  /*2040*/  ULEA UR8, UR27, UR4, 0xc ;  /* 0x000000041b087291 */ /* 0x000fc4000f8e60ff */
[----:B------:R-:W-:Y:S02]  /*2050*/  UIADD3.X UR31, UPT, UPT, URZ, UR25, URZ, UP0, !UPT ;  /* 0x00000019ff1f7290 */ /* 0x000fe400087fe4ff */
[----:B------:R-:W-:Y:S01]  /*2060*/  UIADD3 UR8, UPT, UPT, UR8, 0x28400, URZ ;  /* 0x0002840008087890 */ /* 0x000fe2000fffe0ff */
[----:B------:R-:W-:Y:S01]  /*2070*/  UMOV UR28, 0x0 ;  /* 0x00000000001c7882 */ /* 0x000fe20000000000 */
[----:B------:R-:W-:Y:S01]  /*2080*/  UMOV UR29, 0x10000000 ;  /* 0x10000000001d7882 */ /* 0x000fe20000000000 */
[----:B------:R-:W-:Y:S01]  /*2090*/  UMOV UR19, UR35 ;  /* 0x0000002300137c82 */ /* 0x000fe20008000000 */
[----:B------:R-:W-:Y:S01]  /*20a0*/  UMOV UR20, UR36 ;  /* 0x0000002400147c82 */ /* 0x000fe20008000000 */
[----:B------:R-:W-:Y:S01]  /*20b0*/  UMOV UR12, UR36 ;  /* 0x00000024000c7c82 */ /* 0x000fe20008000000 */
[----:B------:R-:W-:Y:S01]  /*20c0*/  UMOV UR9, UR17 ;  /* 0x0000001100097c82 */ /* 0x000fe20008000000 */
[----:B------:R-:W-:Y:S01]  /*20d0*/  UMOV UR10, UR18 ;  /* 0x00000012000a7c82 */ /* 0x000fe20008000000 */
[----:B------:R4:W-:Y:S01]  /*20e0*/  UTMALDG.3D.2CTA [UR16], [UR32], desc[UR28] ;  /* 0x00001c10200075b4 */ /* 0x0009e20008211000 */
[----:B------:R-:W-:Y:S01]  /*20f0*/  UIADD3 UR23, UPT, UPT, UR23, 0x1, URZ ;  /* 0x0000000117177890 */ /* 0x000fe2000fffe0ff */
[----:B------:R-:W-:-:S03]  /*2100*/  UMOV UR27, UR13 ;  /* 0x0000000d001b7c82 */ /* 0x000fc60008000000 */
[----:B------:R-:W-:Y:S01]  /*2110*/  UISETP.NE.AND UP0, UPT, UR23, UR26, UPT ;  /* 0x0000001a1700728c */ /* 0x000fe2000bf05270 */
[----:B------:R4:W-:Y:S08]  /*2120*/  UTMALDG.3D.2CTA [UR8], [UR30], desc[UR28] ;  /* 0x00001c081e0075b4 */ /* 0x0009f00008211000 */
[----:B----4-:R-:W-:Y:S05]  /*2130*/  BRA.U UP0, `(.L_x_39) ;  /* 0xfffffffd00487547 */ /* 0x010fea000b83ffff */
.L_x_33:
[C---:B-1----:R-:W-:Y:S01]  /*2140*/  LEA R2, R16.reuse, UR4, 0x3 ;  /* 0x0000000410027c11 */ /* 0x042fe2000f8e18ff */
[----:B------:R-:W-:Y:S01]  /*2150*/  NOP ;  /* 0x0000000000007918 */ /* 0x000fe20000000000 */
[----:B--2---:R-:W-:Y:S02]  /*2160*/  SHF.L.U32 R3, R13, 0x1f, RZ ;  /* 0x0000001f0d037819 */ /* 0x004fe400000006ff */
[----:B------:R-:W-:Y:S02]  /*2170*/  LEA R4, R16, UR4, 0x4 ;  /* 0x0000000410047c11 */ /* 0x000fe4000f8e20ff */
[----:B------:R-:W1:Y:S02]  /*2180*/  SYNCS.PHASECHK.TRANS64.TRYWAIT P0, [R2+URZ+0x130], R3 ;  /* 0x00013003020075a7 */ /* 0x000e6400080011ff */
[----:B-1----:R-:W-:Y:S05]  /*2190*/  @!P0 BRA `(.L_x_40) ;  /* 0x0000007000908947 */ /* 0x002fea0003800000 */
.L_x_141:
[----:B------:R-:W2:Y:S01]  /*21a0*/  LDS.128 R4, [R4+0x1c0] ;  /* 0x0001c00004047984 */ /* 0x000ea20000000c00 */
[----:B------:R-:W-:Y:S01]  /*21b0*/  ISETP.GE.AND P0, PT, R72, 0x1, PT ;  /* 0x000000014800780c */ /* 0x000fe20003f06270 */
[----:B-1----:R-:W-:Y:S01]  /*21c0*/  VIADD R2, R2, 0x140 ;  /* 0x0000014002027836 */ /* 0x002fe20000000000 */
[----:B------:R-:W-:Y:S01]  /*21d0*/  @!PT LDS RZ, [RZ] ;  /* 0x00000000fffff984 */ /* 0x000fe20000000800 */
[----:B------:R-:W-:Y:S01]  /*21e0*/  @!PT LDS RZ, [RZ] ;  /* 0x00000000fffff984 */ /* 0x000fe20000000800 */
[----:B------:R-:W-:Y:S01]  /*21f0*/  @!PT LDS RZ, [RZ] ;  /* 0x00000000fffff984 */ /* 0x000fe20000000800 */
[----:B------:R-:W-:Y:S01]  /*2200*/  @!PT LDS RZ, [RZ] ;  /* 0x00000000fffff984 */ /* 0x000fe20000000800 */
[----:B------:R1:W-:Y:S06]  /*2210*/  MEMBAR.ALL.CTA ;  /* 0x0000000000007992 */ /* 0x0003ec0000008000 */
[----:B-1----:R-:W1:Y:S01]  /*2220*/  FENCE.VIEW.ASYNC.S ;  /* 0x00000000000073c6 */ /* 0x002e620000000000 */
[----:B------:R-:W-:-:S04]  /*2230*/  PRMT R2, RZ, 0x654, R2 ;  /* 0x00000654ff027816 */ /* 0x000fc80000000002 */
[----:B-1----:R1:W-:Y:S01]  /*2240*/  SYNCS.ARRIVE.TRANS64.RED.A1T0 RZ, [R2+URZ], RZ ;  /* 0x000000ff02ff79a7 */ /* 0x0023e200081004ff */
[----:B--2---:R-:W-:-:S13]  /*2250*/  LOP3.LUT P2, RZ, R6, 0x1, RZ, 0xc0, !PT ;  /* 0x0000000106ff7812 */ /* 0x004fda000784c0ff */
[----:B------:R-:W-:Y:S01]  /*2260*/  @P2 SHF.R.U32.HI R3, RZ, 0x10, R5 ;  /* 0x00000010ff032819 */ /* 0x000fe20000011605 */
[----:B------:R-:W-:Y:S01]  /*2270*/  VOTEU.ANY UP0, P2 ;  /* 0x0000000000ff7886 */ /* 0x000fe20001000100 */
[----:B------:R-:W-:Y:S02]  /*2280*/  @P2 MOV R10, R4 ;  /* 0x00000004000a2202 */ /* 0x000fe40000000f00 */
[----:B------:R-:W-:Y:S02]  /*2290*/  @P2 R2UR.BROADCAST UR8, R3 ;  /* 0x00000000030822ca */ /* 0x000fe400008e0000 */
[----:B------:R-:W-:-:S11]  /*22a0*/  @P2 LOP3.LUT R9, R5, 0xffff, RZ, 0xc0, !PT ;  /* 0x0000ffff05092812 */ /* 0x000fd600078ec0ff */
[----:B------:R-:W-:Y:S01]  /*22b0*/  @UP0 UMOV UR36, UR8 ;  /* 0x0000000800240c82 */ /* 0x000fe20008000000 */
[----:B-1----:R-:W-:Y:S05]  /*22c0*/  @!P0 BRA `(.L_x_41) ;  /* 0x0000000000b88947 */ /* 0x002fea0003800000 */
[----:B------:R-:W3:Y:S01]  /*22d0*/  LDC.64 R4, c[0x0][0xb18] ;  /* 0x0002c600ff047b82 */ /* 0x000ee20000000a00 */
[----:B------:R-:W-:-:S07]  /*22e0*/  ISETP.NE.AND P3, PT, R72, 0x1, PT ;  /* 0x000000014800780c */ /* 0x000fce0003f65270 */
[----:B------:R-:W1:Y:S08]  /*22f0*/  LDC.64 R6, c[0x0][0xb10] ;  /* 0x0002c400ff067b82 */ /* 0x000e700000000a00 */
[----:B------:R-:W2:Y:S08]  /*2300*/  LDC R14, c[0x0][0xb20] ;  /* 0x0002c800ff0e7b82 */ /* 0x000eb00000000800 */
[----:B------:R-:W4:Y:S01]  /*2310*/  LDC R15, c[0x0][0xb0c] ;  /* 0x0002c300ff0f7b82 */ /* 0x000f220000000800 */
[----:B---3--:R-:W-:Y:S01]  /*2320*/  IMAD.HI.U32 R21, R0, R5, RZ ;  /* 0x0000000500157227 */ /* 0x008fe200078e00ff */
[----:B------:R-:W-:-:S03]  /*2330*/  ISETP.NE.AND P0, PT, R4, 0x1, PT ;  /* 0x000000010400780c */ /* 0x000fc60003f05270 */
[----:B------:R-:W-:-:S03]  /*2340*/  IMAD.HI.U32 R5, R9, R5, RZ ;  /* 0x0000000509057227 */ /* 0x000fc600078e00ff */
[----:B------:R-:W3:Y:S01]  /*2350*/  LDC.64 R2, c[0x0][0xb28] ;  /* 0x0002ca00ff027b82 */ /* 0x000ee20000000a00 */
[----:B-1----:R-:W-:-:S04]  /*2360*/  IMAD.HI.U32 R22, R8, R6, RZ ;  /* 0x0000000608167227 */ /* 0x002fc800078e00ff */
[----:B------:R-:W-:Y:S01]  /*2370*/  IMAD.HI.U32 R23, R10, R6, RZ ;  /* 0x000000060a177227 */ /* 0x000fe200078e00ff */
[----:B------:R-:W-:Y:S02]  /*2380*/  SHF.R.U32.HI R22, RZ, R7, R22 ;  /* 0x00000007ff167219 */ /* 0x000fe40000011616 */
[-C--:B--2---:R-:W-:Y:S02]  /*2390*/  SHF.R.U32.HI R21, RZ, R14.reuse, R21 ;  /* 0x0000000eff157219 */ /* 0x084fe40000011615 */
[----:B------:R-:W-:Y:S02]  /*23a0*/  SHF.R.U32.HI R5, RZ, R14, R5 ;  /* 0x0000000eff057219 */ /* 0x000fe40000011605 */
[----:B------:R-:W-:Y:S02]  /*23b0*/  SEL R21, R0, R21, !P0 ;  /* 0x0000001500157207 */ /* 0x000fe40004000000 */
[----:B------:R-:W-:Y:S02]  /*23c0*/  SHF.R.U32.HI R23, RZ, R7, R23 ;  /* 0x00000007ff177219 */ /* 0x000fe40000011617 */
[----:B----4-:R-:W-:-:S02]  /*23d0*/  ISETP.NE.AND P1, PT, R15, 0x1, PT ;  /* 0x000000010f00780c */ /* 0x010fc40003f25270 */
[----:B------:R-:W-:Y:S02]  /*23e0*/  SEL R5, R9, R5, !P0 ;  /* 0x0000000509057207 */ /* 0x000fe40004000000 */
[----:B------:R-:W-:Y:S02]  /*23f0*/  SEL R22, R8, R22, !P1 ;  /* 0x0000001608167207 */ /* 0x000fe40004800000 */
[----:B------:R-:W-:Y:S01]  /*2400*/  SEL R23, R10, R23, !P1 ;  /* 0x000000170a177207 */ /* 0x000fe20004800000 */
[----:B---3--:R-:W-:-:S04]  /*2410*/  IMAD.HI.U32 R20, R21, R2, RZ ;  /* 0x0000000215147227 */ /* 0x008fc800078e00ff */
        /* <DEDUP_REMOVED lines=10> */
[----:B------:R-:W-:-:S04]  /*24c0*/  @!P0 IMAD.HI.U32 R7, R23, R2, RZ ;  /* 0x0000000217078227 */ /* 0x000fc800078e00ff */
[----:B------:R-:W-:Y:S01]  /*24d0*/  IMAD.MOV R2, RZ, RZ, -R6 ;  /* 0x000000ffff027224 */ /* 0x000fe200078e0a06 */
[----:B------:R-:W-:Y:S02]  /*24e0*/  @!P0 SHF.R.U32.HI R3, RZ, R3, R7 ;  /* 0x00000003ff038219 */ /* 0x000fe40000011607 */
[----:B------:R-:W-:Y:S01]  /*24f0*/  IADD3 R7, PT, PT, -R5, RZ, RZ ;  /* 0x000000ff05077210 */ /* 0x000fe20007ffe1ff */
[----:B------:R-:W-:Y:S01]  /*2500*/  IMAD R2, R72, R2, R5 ;  /* 0x0000000248027224 */ /* 0x000fe200078e0205 */
        /* <DEDUP_REMOVED lines=10> */
.L_x_41:
[----:B------:R-:W1:Y:S02]  /*25b0*/  LDCU UR8, c[0x0][0xb30] ;  /* 0x00016600ff0877ac */ /* 0x000e640008000800 */
[----:B-1----:R-:W-:-:S09]  /*25c0*/  UISETP.NE.AND UP0, UPT, UR8, 0x1, UPT ;  /* 0x000000010800788c */ /* 0x002fd2000bf05270 */
[----:B------:R-:W-:Y:S05]  /*25d0*/  BRA.U UP0, `(.L_x_42) ;  /* 0x0000000100407547 */ /* 0x000fea000b800000 */
[----:B------:R-:W1:Y:S08]  /*25e0*/  LDC.64 R4, c[0x0][0xb10] ;  /* 0x0002c400ff047b82 */ /* 0x000e700000000a00 */
[----:B------:R-:W2:Y:S08]  /*25f0*/  LDC.64 R2, c[0x0][0xb18] ;  /* 0x0002c600ff027b82 */ /* 0x000eb00000000a00 */
[----:B------:R-:W4:Y:S08]  /*2600*/  LDC R6, c[0x0][0xb20] ;  /* 0x0002c800ff067b82 */ /* 0x000f300000000800 */
[----:B------:R-:W3:Y:S01]  /*2610*/  LDC R7, c[0x0][0xb0c] ;  /* 0x0002c300ff077b82 */ /* 0x000ee20000000800 */
[----:B-1----:R-:W-:-:S05]  /*2620*/  IMAD.HI.U32 R4, R10, R4, RZ ;  /* 0x000000040a047227 */ /* 0x002fca00078e00ff */
[----:B------:R-:W-:Y:S01]  /*2630*/  SHF.R.U32.HI R4, RZ, R5, R4 ;  /* 0x00000005ff047219 */ /* 0x000fe20000011604 */
[----:B--2---:R-:W-:Y:S01]  /*2640*/  IMAD.HI.U32 R3, R9, R3, RZ ;  /* 0x0000000309037227 */ /* 0x004fe200078e00ff */
[----:B------:R-:W-:-:S04]  /*2650*/  ISETP.NE.AND P0, PT, R2, 0x1, PT ;  /* 0x000000010200780c */ /* 0x000fc80003f05270 */
[----:B----4-:R-:W-:-:S04]  /*2660*/  SHF.R.U32.HI R3, RZ, R6, R3 ;  /* 0x00000006ff037219 */ /* 0x010fc80000011603 */
[----:B------:R-:W-:Y:S02]  /*2670*/  SEL R3, R9, R3, !P0 ;  /* 0x0000000309037207 */ /* 0x000fe40004000000 */
[----:B---3--:R-:W-:-:S04]  /*2680*/  ISETP.NE.AND P1, PT, R7, 0x1, PT ;  /* 0x000000010700780c */ /* 0x008fc80003f25270 */
[----:B------:R-:W-:-:S05]  /*2690*/  SEL R4, R10, R4, !P1 ;  /* 0x000000040a047207 */ /* 0x000fca0004800000 */
[----:B------:R-:W-:Y:S02]  /*26a0*/  IMAD.IADD R5, R3, 0x1, -R4 ;  /* 0x0000000103057824 */ /* 0x000fe400078e0a04 */
[----:B------:R-:W-:Y:S02]  /*26b0*/  IMAD.IADD R3, R4, 0x1, -R3 ;  /* 0x0000000104037824 */ /* 0x000fe400078e0a03 */
[----:B------:R-:W-:Y:S02]  /*26c0*/  IMAD R10, R5, R7, R10 ;  /* 0x00000007050a7224 */ /* 0x000fe400078e020a */
[----:B------:R-:W-:-:S07]  /*26d0*/  IMAD R9, R3, R2, R9 ;  /* 0x0000000203097224 */ /* 0x000fce00078e0209 */
.L_x_42:
[----:B------:R-:W-:Y:S01]  /*26e0*/  VIADD R16, R16, 0x1 ;  /* 0x0000000110107836 */ /* 0x000fe20000000000 */
[----:B------:R-:W-:Y:S01]  /*26f0*/  PLOP3.LUT P1, PT, PT, PT, PT, 0x80, 0x8 ;  /* 0x000000000008781c */ /* 0x000fe20003f2f070 */
[----:B------:R-:W-:Y:S02]  /*2700*/  IMAD.IADD R14, R10, 0x1, R169 ;  /* 0x000000010a0e7824 */ /* 0x000fe400078e02a9 */
[----:B------:R-:W-:Y:S01]  /*2710*/  IMAD.IADD R15, R9, 0x1, R168 ;  /* 0x00000001090f7824 */ /* 0x000fe200078e02a8 */
[----:B------:R-:W-:-:S04]  /*2720*/  ISETP.NE.AND P0, PT, R16, 0x2, PT ;  /* 0x000000021000780c */ /* 0x000fc80003f05270 */
[----:B------:R-:W-:Y:S02]  /*2730*/  SEL R2, RZ, 0x1, P0 ;  /* 0x00000001ff027807 */ /* 0x000fe40000000000 */
[----:B------:R-:W-:Y:S02]  /*2740*/  SEL R16, R16, RZ, P0 ;  /* 0x000000ff10107207 */ /* 0x000fe40000000000 */
[----:B------:R-:W-:Y:S01]  /*2750*/  LOP3.LUT R13, R13, R2, RZ, 0x3c, !PT ;  /* 0x000000020d0d7212 */ /* 0x000fe200078e3cff */
[----:B------:R-:W-:Y:S06]  /*2760*/  @P2 BRA `(.L_x_43) ;  /* 0xfffffff000582947 */ /* 0x000fec000383ffff */
[----:B------:R-:W-:Y:S01]  /*2770*/  UIADD3 UR4, UPT, UPT, UR4, 0x80, URZ ;  /* 0x0000008004047890 */ /* 0x000fe2000fffe0ff */
[----:B------:R-:W-:-:S03]  /*2780*/  SHF.L.U32 R2, R17, 0x1f, RZ ;  /* 0x0000001f11027819 */ /* 0x000fc600000006ff */
[----:B------:R-:W-:-:S09]  /*2790*/  ULEA UR5, UR13, UR4, 0x3 ;  /* 0x000000040d057291 */ /* 0x000fd2000f8e18ff */
[----:B------:R-:W1:Y:S02]  /*27a0*/  SYNCS.PHASECHK.TRANS64.TRYWAIT P0, [UR5], R2 ;  /* 0x00000002ff0075a7 */ /* 0x000e640008001105 */
[----:B-1----:R-:W-:Y:S05]  /*27b0*/  @!P0 BRA `(.L_x_44) ;  /* 0x0000006c001c8947 */ /* 0x002fea0003800000 */
.L_x_143:
[----:B------:R-:W-:-:S04]  /*27c0*/  UIADD3 UR6, UPT, UPT, UR13, 0x1, URZ ;  /* 0x000000010d067890 */ /* 0x000fc8000fffe0ff */
[----:B------:R-:W-:-:S04]  /*27d0*/  UISETP.NE.AND UP0, UPT, UR6, 0x10, UPT ;  /* 0x000000100600788c */ /* 0x000fc8000bf05270 */
[----:B------:R-:W-:Y:S02]  /*27e0*/  USEL UR7, URZ, 0x1, UP0 ;  /* 0x00000001ff077887 */ /* 0x000fe40008000000 */
[----:B------:R-:W-:-:S04]  /*27f0*/  USEL UR6, UR6, URZ, UP0 ;  /* 0x000000ff06067287 */ /* 0x000fc80008000000 */
[----:B------:R-:W-:Y:S01]  /*2800*/  ULEA UR5, UR6, UR4, 0x3 ;  /* 0x0000000406057291 */ /* 0x000fe2000f8e18ff */
[----:B-1----:R-:W-:-:S04]  /*2810*/  LOP3.LUT R2, R17, UR7, RZ, 0x3c, !PT ;  /* 0x0000000711027c12 */ /* 0x002fc8000f8e3cff */
[----:B------:R-:W-:-:S04]  /*2820*/  SHF.L.U32 R3, R2, 0x1f, RZ ;  /* 0x0000001f02037819 */ /* 0x000fc800000006ff */
[----:B------:R-:W1:Y:S02]  /*2830*/  SYNCS.PHASECHK.TRANS64.TRYWAIT P0, [UR5], R3 ;  /* 0x00000003ff0075a7 */ /* 0x000e640008001105 */
[----:B-1----:R-:W-:Y:S05]  /*2840*/  @!P0 BRA `(.L_x_45) ;  /* 0x0000006c00108947 */ /* 0x002fea0003800000 */
.L_x_145:
[----:B------:R-:W-:-:S04]  /*2850*/  UIADD3 UR6, UPT, UPT, UR6, 0x1, URZ ;  /* 0x0000000106067890 */ /* 0x000fc8000fffe0ff */
[----:B------:R-:W-:-:S04]  /*2860*/  UISETP.NE.AND UP0, UPT, UR6, 0x10, UPT ;  /* 0x000000100600788c */ /* 0x000fc8000bf05270 */
[----:B------:R-:W-:Y:S02]  /*2870*/  USEL UR7, URZ, 0x1, UP0 ;  /* 0x00000001ff077887 */ /* 0x000fe40008000000 */
[----:B------:R-:W-:-:S04]  /*2880*/  USEL UR6, UR6, URZ, UP0 ;  /* 0x000000ff06067287 */ /* 0x000fc80008000000 */
[----:B------:R-:W-:Y:S01]  /*2890*/  ULEA UR5, UR6, UR4, 0x3 ;  /* 0x0000000406057291 */ /* 0x000fe2000f8e18ff */
[----:B------:R-:W-:-:S04]  /*28a0*/  LOP3.LUT R2, R2, UR7, RZ, 0x3c, !PT ;  /* 0x0000000702027c12 */ /* 0x000fc8000f8e3cff */
[----:B-1----:R-:W-:-:S04]  /*28b0*/  SHF.L.U32 R3, R2, 0x1f, RZ ;  /* 0x0000001f02037819 */ /* 0x002fc800000006ff */
[----:B------:R-:W1:Y:S02]  /*28c0*/  SYNCS.PHASECHK.TRANS64.TRYWAIT P0, [UR5], R3 ;  /* 0x00000003ff0075a7 */ /* 0x000e640008001105 */
[----:B-1----:R-:W-:Y:S05]  /*28d0*/  @!P0 BRA `(.L_x_46) ;  /* 0x0000006c00048947 */ /* 0x002fea0003800000 */
.L_x_147:
        /* <DEDUP_REMOVED lines=9> */
.L_x_149:
        /* <DEDUP_REMOVED lines=9> */
.L_x_151:
        /* <DEDUP_REMOVED lines=9> */
.L_x_153:
        /* <DEDUP_REMOVED lines=9> */
.L_x_155:
        /* <DEDUP_REMOVED lines=9> */
.L_x_157:
        /* <DEDUP_REMOVED lines=9> */
.L_x_159:
        /* <DEDUP_REMOVED lines=9> */
.L_x_161:
        /* <DEDUP_REMOVED lines=9> */
.L_x_163:
        /* <DEDUP_REMOVED lines=9> */
.L_x_165:
        /* <DEDUP_REMOVED lines=9> */
.L_x_167:
        /* <DEDUP_REMOVED lines=9> */
.L_x_169:
        /* <DEDUP_REMOVED lines=9> */
.L_x_171:
[----:B------:R-:W-:-:S04]  /*2fa0*/  UIADD3 UR6, UPT, UPT, UR6, 0x1, URZ ;  /* 0x0000000106067890 */ /* 0x000fc8000fffe0ff */
[----:B------:R-:W-:-:S04]  /*2fb0*/  UISETP.NE.AND UP0, UPT, UR6, 0x10, UPT ;  /* 0x000000100600788c */ /* 0x000fc8000bf05270 */
[----:B------:R-:W-:Y:S02]  /*2fc0*/  USEL UR5, URZ, 0x1, UP0 ;  /* 0x00000001ff057887 */ /* 0x000fe40008000000 */
[----:B------:R-:W-:-:S04]  /*2fd0*/  USEL UR6, UR6, URZ, UP0 ;  /* 0x000000ff06067287 */ /* 0x000fc80008000000 */
[----:B------:R-:W-:Y:S01]  /*2fe0*/  ULEA UR6, UR6, UR4, 0x3 ;  /* 0x0000000406067291 */ /* 0x000fe2000f8e18ff */
[----:B------:R-:W-:-:S04]  /*2ff0*/  LOP3.LUT R2, R2, UR5, RZ, 0x3c, !PT ;  /* 0x0000000502027c12 */ /* 0x000fc8000f8e3cff */
[----:B------:R-:W-:Y:S01]  /*3000*/  SHF.L.U32 R2, R2, 0x1f, RZ ;  /* 0x0000001f02027819 */ /* 0x000fe200000006ff */
[----:B-1-3--:R-:W-:-:S07]  /*3010*/  IMAD.U32 R0, RZ, RZ, UR6 ;  /* 0x00000006ff007e24 */ /* 0x00afce000f8e00ff */
.L_x_59:
[----:B-1----:R1:W2:Y:S02]  /*3020*/  SYNCS.PHASECHK.TRANS64.TRYWAIT P0, [R0+URZ], R2 ;  /* 0x00000002000075a7 */ /* 0x0022a400080011ff */
[----:B--2---:R-:W-:Y:S05]  /*3030*/  @!P0 NANOSLEEP.SYNCS 0x989680 ;  /* 0x009896800000895d */ /* 0x004fea0003900000 */
[----:B------:R-:W2:Y:S02]  /*3040*/  @!P0 SYNCS.PHASECHK.TRANS64 P0, [R0+URZ], R2 ;  /* 0x00000002000085a7 */ /* 0x000ea400080010ff */
[----:B--2---:R-:W-:Y:S05]  /*3050*/  @P0 EXIT ;  /* 0x000000000000094d */ /* 0x004fea0003800000 */
[----:B------:R-:W-:Y:S05]  /*3060*/  BRA `(.L_x_59) ;  /* 0xfffffffc00ec7947 */ /* 0x000fea000383ffff */
.L_x_23:
[----:B------:R-:W-:-:S04]  /*3070*/  UISETP.NE.AND UP1, UPT, UR37, URZ, UPT ;  /* 0x000000ff2500728c */ /* 0x000fc8000bf25270 */
[----:B------:R-:W-:-:S09]  /*3080*/  UISETP.NE.OR UP1, UPT, UR10, 0x1, UP1 ;  /* 0x000000010a00788c */ /* 0x000fd20008f25670 */
[----:B------:R-:W-:Y:S05]  /*3090*/  BRA.U UP1, `(.L_x_60) ;  /* 0x00000005014c7547 */ /* 0x000fea000b800000 */
[----:B------:R-:W-:Y:S01]  /*30a0*/  HFMA2 R3, -RZ, RZ, 0, 0 ;  /* 0x00000000ff037431 */ /* 0x000fe200000001ff */
[----:B------:R-:W-:Y:S01]  /*30b0*/  ISETP.GE.U32.AND P2, PT, R9, 0x2, PT ;  /* 0x000000020900780c */ /* 0x000fe20003f46070 */
[----:B------:R-:W-:Y:S01]  /*30c0*/  IMAD.MOV.U32 R12, RZ, RZ, 0x1 ;  /* 0x00000001ff0c7424 */ /* 0x000fe200078e00ff */
[----:B------:R-:W-:Y:S01]  /*30d0*/  CS2R R10, SRZ ;  /* 0x00000000000a7805 */ /* 0x000fe2000001ff00 */
[----:B------:R-:W-:Y:S01]  /*30e0*/  IMAD.MOV.U32 R8, RZ, RZ, RZ ;  /* 0x000000ffff087224 */ /* 0x000fe200078e00ff */
[----:B------:R-:W-:Y:S01]  /*30f0*/  UMOV UR4, 0x400 ;  /* 0x0000040000047882 */ /* 0x000fe20000000000 */
[----:B------:R-:W-:Y:S01]  /*3100*/  UMOV UR6, URZ ;  /* 0x000000ff00067c82 */ /* 0x000fe20008000000 */
[----:B------:R-:W-:-:S12]  /*3110*/  ULEA UR37, UR37, UR4, 0x18 ;  /* 0x0000000425257291 */ /* 0x000fd8000f8ec0ff */
.L_x_64:
[----:B------:R-:W-:Y:S02]  /*3120*/  LEA R0, R3, UR37, 0x3 ;  /* 0x0000002503007c11 */ /* 0x000fe4000f8e18ff */
[----:B------:R-:W-:-:S03]  /*3130*/  SHF.L.U32 R4, R8, 0x1f, RZ ;  /* 0x0000001f08047819 */ /* 0x000fc600000006ff */
[----:B------:R-:W-:Y:S01]  /*3140*/  VIADD R5, R0, 0x1a0 ;  /* 0x000001a000057836 */ /* 0x000fe20000000000 */
[----:B------:R-:W1:Y:S02]  /*3150*/  SYNCS.PHASECHK.TRANS64.TRYWAIT P0, [R0+URZ+0x190], R4 ;  /* 0x00019004000075a7 */ /* 0x000e6400080011ff */
[----:B-1----:R-:W-:Y:S05]  /*3160*/  @!P0 BRA `(.L_x_61) ;  /* 0x0000006800188947 */ /* 0x002fea0003800000 */
.L_x_172:
[----:B------:R-:W-:Y:S01]  /*3170*/  ULEA UR5, UR6, UR37, 0x3 ;  /* 0x0000002506057291 */ /* 0x000fe2000f8e18ff */
[----:B-1----:R-:W-:Y:S01]  /*3180*/  PRMT R0, RZ, 0x654, R5 ;  /* 0x00000654ff007816 */ /* 0x002fe20000000005 */
[----:B------:R-:W-:Y:S01]  /*3190*/  @!P2 IMAD.MOV.U32 R4, RZ, RZ, 0x10 ;  /* 0x00000010ff04a424 */ /* 0x000fe200078e00ff */
[----:B------:R-:W-:Y:S01]  /*31a0*/  SHF.L.U32 R5, R12, 0x1f, RZ ;  /* 0x0000001f0c057819 */ /* 0x000fe200000006ff */
[----:B------:R-:W-:Y:S01]  /*31b0*/  UIADD3 UR4, UPT, UPT, UR5, 0x130, URZ ;  /* 0x0000013005047890 */ /* 0x000fe2000fffe0ff */
[----:B------:R1:W-:Y:S05]  /*31c0*/  SYNCS.ARRIVE.TRANS64.RED.A1T0 RZ, [R0+URZ], RZ ;  /* 0x000000ff00ff79a7 */ /* 0x0003ea00081004ff */
[----:B------:R-:W-:Y:S01]  /*31d0*/  IMAD.U32 R6, RZ, RZ, UR4 ;  /* 0x00000004ff067e24 */ /* 0x000fe2000f8e00ff */
[----:B------:R-:W2:Y:S04]  /*31e0*/  SYNCS.PHASECHK.TRANS64.TRYWAIT P0, [UR5+0x140], R5 ;  /* 0x00014005ff0075a7 */ /* 0x000ea80008001105 */
[----:B------:R-:W-:Y:S01]  /*31f0*/  PRMT R6, R9, 0x654, R6 ;  /* 0x0000065409067816 */ /* 0x000fe20000000006 */
[----:B-12---:R-:W-:Y:S06]  /*3200*/  @!P0 BRA `(.L_x_62) ;  /* 0x0000006800048947 */ /* 0x006fec0003800000 */
.L_x_174:
[----:B------:R-:W-:Y:S01]  /*3210*/  ULEA UR4, UR6, UR37, 0x4 ;  /* 0x0000002506047291 */ /* 0x000fe2000f8e20ff */
[----:B------:R-:W-:Y:S01]  /*3220*/  SEL R2, R6, R2, !P2 ;  /* 0x0000000206027207 */ /* 0x000fe20005000000 */
[----:B------:R-:W-:Y:S01]  /*3230*/  UIADD3 UR5, UPT, UPT, UR5, 0x130, URZ ;  /* 0x0000013005057890 */ /* 0x000fe2000fffe0ff */
[----:B-1----:R-:W-:Y:S01]  /*3240*/  LEA R0, R11, UR37, 0x3 ;  /* 0x000000250b007c11 */ /* 0x002fe2000f8e18ff */
[----:B------:R-:W-:Y:S01]  /*3250*/  UIADD3 UR4, UPT, UPT, UR4, 0x1c0, URZ ;  /* 0x000001c004047890 */ /* 0x000fe2000fffe0ff */
[----:B------:R1:W-:Y:S01]  /*3260*/  @!P2 SYNCS.ARRIVE.TRANS64.RED RZ, [R2+URZ], R4 ;  /* 0x0000000402ffa9a7 */ /* 0x0003e200080004ff */
[----:B------:R-:W-:Y:S01]  /*3270*/  UIADD3 UR6, UPT, UPT, UR6, 0x1, URZ ;  /* 0x0000000106067890 */ /* 0x000fe2000fffe0ff */
[----:B------:R-:W-:-:S03]  /*3280*/  VIADD R3, R3, 0x1 ;  /* 0x0000000103037836 */ /* 0x000fc60000000000 */
[----:B------:R-:W-:Y:S02]  /*3290*/  UISETP.NE.AND UP0, UPT, UR6, 0x2, UPT ;  /* 0x000000020600788c */ /* 0x000fe4000bf05270 */
[----:B------:R-:W-:Y:S01]  /*32a0*/  ISETP.NE.AND P0, PT, R3, 0x2, PT ;  /* 0x000000020300780c */ /* 0x000fe20003f05270 */
[----:B------:R-:W-:Y:S06]  /*32b0*/  UGETNEXTWORKID.BROADCAST [UR4], [UR5] ;  /* 0x00000000040073ca */ /* 0x000fec0008000100 */
[----:B------:R-:W-:Y:S02]  /*32c0*/  USEL UR4, URZ, 0x1, UP0 ;  /* 0x00000001ff047887 */ /* 0x000fe40008000000 */
[----:B------:R-:W-:-:S04]  /*32d0*/  USEL UR6, UR6, URZ, UP0 ;  /* 0x000000ff06067287 */ /* 0x000fc80008000000 */
[----:B------:R-:W-:Y:S02]  /*32e0*/  LOP3.LUT R12, R12, UR4, RZ, 0x3c, !PT ;  /* 0x000000040c0c7c12 */ /* 0x000fe4000f8e3cff */
[----:B-1----:R-:W-:-:S04]  /*32f0*/  SHF.L.U32 R4, R10, 0x1f, RZ ;  /* 0x0000001f0a047819 */ /* 0x002fc800000006ff */
[----:B------:R-:W1:Y:S02]  /*3300*/  SYNCS.PHASECHK.TRANS64.TRYWAIT P1, [R0+URZ+0x130], R4 ;  /* 0x00013004000075a7 */ /* 0x000e6400080211ff */
[----:B-1----:R-:W-:Y:S05]  /*3310*/  @!P1 BRA `(.L_x_63) ;  /* 0x0000006400d89947 */ /* 0x002fea0003800000 */
.L_x_175:
[----:B-1----:R-:W-:Y:S01]  /*3320*/  LEA R4, R11, UR37, 0x4 ;  /* 0x000000250b047c11 */ /* 0x002fe2000f8e20ff */
[----:B------:R-:W-:Y:S01]  /*3330*/  VIADD R0, R0, 0x140 ;  /* 0x0000014000007836 */ /* 0x000fe20000000000 */
[----:B------:R-:W-:Y:S01]  /*3340*/  SEL R3, R3, RZ, P0 ;  /* 0x000000ff03037207 */ /* 0x000fe20000000000 */
[----:B------:R-:W-:-:S03]  /*3350*/  VIADD R11, R11, 0x1 ;  /* 0x000000010b0b7836 */ /* 0x000fc60000000000 */
[----:B------:R-:W1:Y:S01]  /*3360*/  LDS.128 R4, [R4+0x1c0] ;  /* 0x0001c00004047984 */ /* 0x000e620000000c00 */
[----:B------:R-:W-:Y:S02]  /*3370*/  PRMT R0, RZ, 0x654, R0 ;  /* 0x00000654ff007816 */ /* 0x000fe40000000000 */
[C---:B------:R-:W-:Y:S01]  /*3380*/  ISETP.NE.AND P1, PT, R11.reuse, 0x2, PT ;  /* 0x000000020b00780c */ /* 0x040fe20003f25270 */
[----:B------:R-:W-:Y:S01]  /*3390*/  @!PT LDS RZ, [RZ] ;  /* 0x00000000fffff984 */ /* 0x000fe20000000800 */
[----:B------:R-:W-:Y:S01]  /*33a0*/  @!PT LDS RZ, [RZ] ;  /* 0x00000000fffff984 */ /* 0x000fe20000000800 */
[----:B------:R-:W-:Y:S01]  /*33b0*/  @!PT LDS RZ, [RZ] ;  /* 0x00000000fffff984 */ /* 0x000fe20000000800 */
[----:B------:R-:W-:Y:S01]  /*33c0*/  @!PT LDS RZ, [RZ] ;  /* 0x00000000fffff984 */ /* 0x000fe20000000800 */
[----:B------:R2:W-:Y:S06]  /*33d0*/  MEMBAR.ALL.CTA ;  /* 0x0000000000007992 */ /* 0x0005ec0000008000 */
[----:B--2---:R-:W2:Y:S01]  /*33e0*/  FENCE.VIEW.ASYNC.S ;  /* 0x00000000000073c6 */ /* 0x004ea20000000000 */
[----:B------:R-:W-:Y:S01]  /*33f0*/  SEL R11, R11, RZ, P1 ;  /* 0x000000ff0b0b7207 */ /* 0x000fe20000800000 */
[----:B--2---:R2:W-:Y:S01]  /*3400*/  SYNCS.ARRIVE.TRANS64.RED.A1T0 RZ, [R0+URZ], RZ ;  /* 0x000000ff00ff79a7 */ /* 0x0045e200081004ff */
[----:B-1----:R-:W-:-:S02]  /*3410*/  LOP3.LUT P3, RZ, R6, 0x1, RZ, 0xc0, !PT ;  /* 0x0000000106ff7812 */ /* 0x002fc4000786c0ff */
[----:B------:R-:W-:-:S04]  /*3420*/  SEL R4, RZ, 0x1, P1 ;  /* 0x00000001ff047807 */ /* 0x000fc80000800000 */
[----:B------:R-:W-:Y:S02]  /*3430*/  LOP3.LUT R10, R10, R4, RZ, 0x3c, !PT ;  /* 0x000000040a0a7212 */ /* 0x000fe400078e3cff */
[----:B--2---:R-:W-:-:S04]  /*3440*/  SEL R0, RZ, 0x1, P0 ;  /* 0x00000001ff007807 */ /* 0x004fc80000000000 */
[----:B------:R-:W-:Y:S01]  /*3450*/  LOP3.LUT R8, R8, R0, RZ, 0x3c, !PT ;  /* 0x0000000008087212 */ /* 0x000fe200078e3cff */
[----:B------:R-:W-:Y:S06]  /*3460*/  @P3 BRA `(.L_x_64) ;  /* 0xfffffffc002c3947 */ /* 0x000fec000383ffff */
[----:B------:R-:W-:Y:S01]  /*3470*/  ULEA UR5, UR6, UR37, 0x3 ;  /* 0x0000002506057291 */ /* 0x000fe2000f8e18ff */
[----:B------:R-:W-:-:S08]  /*3480*/  SHF.L.U32 R2, R12, 0x1f, RZ ;  /* 0x0000001f0c027819 */ /* 0x000fd000000006ff */
[----:B------:R-:W1:Y:S02]  /*3490*/  SYNCS.PHASECHK.TRANS64 P0, [UR5+0x140], R2 ;  /* 0x00014002ff0075a7 */ /* 0x000e640008001005 */
[----:B-1----:R-:W-:Y:S05]  /*34a0*/  @P0 BRA `(.L_x_65) ;  /* 0x0000000000080947 */ /* 0x002fea0003800000 */
[----:B------:R-:W1:Y:S02]  /*34b0*/  SYNCS.PHASECHK.TRANS64.TRYWAIT P0, [UR5+0x140], R2 ;  /* 0x00014002ff0075a7 */ /* 0x000e640008001105 */
[----:B-1----:R-:W-:Y:S05]  /*34c0*/  @!P0 BRA `(.L_x_66) ;  /* 0x0000006400808947 */ /* 0x002fea0003800000 */
.L_x_65:
[----:B------:R-:W-:-:S04]  /*34d0*/  UIADD3 UR4, UPT, UPT, UR6, 0x1, URZ ;  /* 0x0000000106047890 */ /* 0x000fc8000fffe0ff */
[----:B------:R-:W-:-:S04]  /*34e0*/  UISETP.NE.AND UP0, UPT, UR4, 0x2, UPT ;  /* 0x000000020400788c */ /* 0x000fc8000bf05270 */
[----:B------:R-:W-:Y:S02]  /*34f0*/  USEL UR7, URZ, 0x1, UP0 ;  /* 0x00000001ff077887 */ /* 0x000fe40008000000 */
[----:B------:R-:W-:-:S04]  /*3500*/  USEL UR4, UR4, URZ, UP0 ;  /* 0x000000ff04047287 */ /* 0x000fc80008000000 */
[----:B------:R-:W-:Y:S01]  /*3510*/  ULEA UR4, UR4, UR37, 0x3 ;  /* 0x0000002504047291 */ /* 0x000fe2000f8e18ff */
[----:B-1----:R-:W-:-:S04]  /*3520*/  LOP3.LUT R2, R12, UR7, RZ, 0x3c, !PT ;  /* 0x000000070c027c12 */ /* 0x002fc8000f8e3cff */
[----:B------:R-:W-:-:S04]  /*3530*/  SHF.L.U32 R0, R2, 0x1f, RZ ;  /* 0x0000001f02007819 */ /* 0x000fc800000006ff */
[----:B------:R-:W1:Y:S02]  /*3540*/  SYNCS.PHASECHK.TRANS64 P0, [UR4+0x140], R0 ;  /* 0x00014000ff0075a7 */ /* 0x000e640008001004 */
[----:B-1----:R-:W-:Y:S05]  /*3550*/  @P0 EXIT ;  /* 0x000000000000094d */ /* 0x002fea0003800000 */
[----:B------:R-:W-:Y:S02]  /*3560*/  SHF.L.U32 R2, R2, 0x1f, RZ ;  /* 0x0000001f02027819 */ /* 0x000fe400000006ff */
[----:B------:R-:W-:-:S07]  /*3570*/  MOV R0, UR4 ;  /* 0x0000000400007c02 */ /* 0x000fce0008000f00 */
.L_x_67:
[----:B-1----:R1:W2:Y:S02]  /*3580*/  SYNCS.PHASECHK.TRANS64.TRYWAIT P0, [R0+URZ+0x140], R2 ;  /* 0x00014002000075a7 */ /* 0x0022a400080011ff */
[----:B--2---:R-:W-:Y:S05]  /*3590*/  @!P0 NANOSLEEP.SYNCS 0x989680 ;  /* 0x009896800000895d */ /* 0x004fea0003900000 */
[----:B------:R-:W2:Y:S02]  /*35a0*/  @!P0 SYNCS.PHASECHK.TRANS64 P0, [R0+URZ+0x140], R2 ;  /* 0x00014002000085a7 */ /* 0x000ea400080010ff */
[----:B--2---:R-:W-:Y:S05]  /*35b0*/  @P0 EXIT ;  /* 0x000000000000094d */ /* 0x004fea0003800000 */
[----:B------:R-:W-:Y:S05]  /*35c0*/  BRA `(.L_x_67) ;  /* 0xfffffffc00ec7947 */ /* 0x000fea000383ffff */
.L_x_60:
[----:B------:R-:W-:Y:S05]  /*35d0*/  BRA.U UP4, `(.L_x_68) ;  /* 0x0000001104a07547 */ /* 0x000fea000b800000 */
[----:B------:R-:W-:Y:S01]  /*35e0*/  UMOV UR6, 0x40 ;  /* 0x0000004000067882 */ /* 0x000fe20000000000 */
[----:B------:R-:W-:Y:S01]  /*35f0*/  NOP ;  /* 0x0000000000007918 */ /* 0x000fe20000000000 */
[----:B------:R-:W-:Y:S01]  /*3600*/  ULEA UR6, UR37, UR6, 0x18 ;  /* 0x0000000625067291 */ /* 0x000fe2000f8ec0ff */
[----:B------:R-:W-:Y:S02]  /*3610*/  UMOV UR7, 0x400 ;  /* 0x0000040000077882 */ /* 0x000fe40000000000 */
[----:B------:R-:W-:-:S06]  /*3620*/  ULEA UR37, UR37, UR7, 0x18 ;  /* 0x0000000725257291 */ /* 0x000fcc000f8ec0ff */
[----:B------:R-:W1:Y:S02]  /*3630*/  LDS.U8 R2, [UR6+0x1c] ;  /* 0x00001c06ff027984 */ /* 0x000e640008000000 */
[----:B-1----:R-:W-:-:S13]  /*3640*/  ISETP.NE.AND P0, PT, R2, RZ, PT ;  /* 0x000000ff0200720c */ /* 0x002fda0003f05270 */
[----:B------:R-:W-:Y:S05]  /*3650*/  @P0 BRA `(.L_x_69) ;  /* 0x0000000400080947 */ /* 0x000fea0003800000 */
[----:B------:R-:W-:Y:S02]  /*3660*/  UISETP.NE.U32.AND UP0, UPT, UR5, 0x1, UPT ;  /* 0x000000010500788c */ /* 0x000fe4000bf05070 */
[----:B------:R-:W-:-:S07]  /*3670*/  UIADD3 UR8, UPT, UPT, UR6, 0x8, URZ ;  /* 0x0000000806087890 */ /* 0x000fce000fffe0ff */
[----:B------:R-:W-:Y:S05]  /*3680*/  BRA.U !UP0, `(.L_x_70) ;  /* 0x00000001089c7547 */ /* 0x000fea000b800000 */
[----:B------:R-:W-:Y:S01]  /*3690*/  ELECT P0, URZ, PT ;  /* 0x0000000000ff782f */ /* 0x000fe20003800000 */
[----:B------:R-:W-:-:S12]  /*36a0*/  BSSY B0, `(.L_x_70) ;  /* 0x0000025000007945 */ /* 0x000fd80003800000 */
[----:B------:R-:W-:Y:S05]  /*36b0*/  @!P0 BRA `(.L_x_71) ;  /* 0x00000000008c8947 */ /* 0x000fea0003800000 */
[----:B------:R-:W-:-:S05]  /*36c0*/  UMOV UR7, 0x10 ;  /* 0x0000001000077882 */ /* 0x000fca0000000000 */
[----:B------:R-:W-:Y:S04]  /*36d0*/  DEPBAR.LE SB1, 0x36 ;  /* 0x00009d800000791a */ /* 0x000fe80000000000 */
[----:B------:R-:W1:Y:S02]  /*36e0*/  UTCATOMSWS.2CTA.FIND_AND_SET.ALIGN UP1, UR7, UR7 ;  /* 0x00000007000775e3 */ /* 0x000e640008220800 */
[----:B-1----:R-:W-:Y:S01]  /*36f0*/  MOV R10, UR7 ;  /* 0x00000007000a7c02 */ /* 0x002fe20008000f00 */
[----:B------:R-:W-:Y:S06]  /*3700*/  BRA.U UP1, `(.L_x_72) ;  /* 0x0000000101187547 */ /* 0x000fec000b800000 */
.L_x_73:
[----:B------:R-:W-:Y:S05]  /*3710*/  NANOSLEEP 0x64 ;  /* 0x000000640000795d */ /* 0x000fea0003800000 */
[----:B------:R-:W-:-:S05]  /*3720*/  UMOV UR7, 0x10 ;  /* 0x0000001000077882 */ /* 0x000fca0000000000 */
[----:B------:R-:W-:Y:S04]  /*3730*/  DEPBAR.LE SB1, 0x36 ;  /* 0x00009d800000791a */ /* 0x000fe80000000000 */
[----:B------:R-:W1:Y:S02]  /*3740*/  UTCATOMSWS.2CTA.FIND_AND_SET.ALIGN UP1, UR7, UR7 ;  /* 0x00000007000775e3 */ /* 0x000e640008220800 */
[----:B-1----:R-:W-:Y:S01]  /*3750*/  MOV R10, UR7 ;  /* 0x00000007000a7c02 */ /* 0x002fe20008000f00 */
[----:B------:R-:W-:Y:S05]  /*3760*/  BRA.U !UP1, `(.L_x_73) ;  /* 0xfffffffd09e87547 */ /* 0x000fea000b83ffff */
.L_x_72:
[----:B------:R-:W1:Y:S01]  /*3770*/  LDS R5, [UR6+0x10] ;  /* 0x00001006ff057984 */ /* 0x000e620008000800 */
[----:B------:R-:W-:Y:S01]  /*3780*/  IMAD.U32 R3, RZ, RZ, UR37 ;  /* 0x00000025ff037e24 */ /* 0x000fe2000f8e00ff */
[----:B------:R-:W-:-:S03]  /*3790*/  MOV R2, UR4 ;  /* 0x0000000400027c02 */ /* 0x000fc60008000f00 */
[----:B------:R-:W-:Y:S01]  /*37a0*/  VIADD R3, R3, 0x1e0 ;  /* 0x000001e003037836 */ /* 0x000fe20000000000 */
[----:B-1----:R-:W-:-:S04]  /*37b0*/  SHF.L.U32 R5, R5, 0x1f, RZ ;  /* 0x0000001f05057819 */ /* 0x002fc800000006ff */
[----:B------:R-:W1:Y:S02]  /*37c0*/  SYNCS.PHASECHK.TRANS64.TRYWAIT P0, [UR6+0x8], R5 ;  /* 0x00000805ff0075a7 */ /* 0x000e640008001106 */
[----:B-1----:R-:W-:Y:S05]  /*37d0*/  @P0 BRA `(.L_x_74) ;  /* 0x0000000000080947 */ /* 0x002fea0003800000 */
[----:B------:R-:W1:Y:S02]  /*37e0*/  SYNCS.PHASECHK.TRANS64.TRYWAIT P0, [UR6+0x8], R5 ;  /* 0x00000805ff0075a7 */ /* 0x000e640008001106 */
[----:B-1----:R-:W-:Y:S05]  /*37f0*/  @!P0 BRA `(.L_x_75) ;  /* 0x0000006000cc8947 */ /* 0x002fea0003800000 */
.L_x_74:
[----:B-1----:R-:W-:Y:S01]  /*3800*/  HFMA2 R4, -RZ, RZ, 0, 5.9604644775390625e-08 ;  /* 0x00000001ff047431 */ /* 0x002fe200000001ff */
[----:B------:R-:W-:Y:S01]  /*3810*/  UPRMT UR7, UR4, 0x654, UR8 ;  /* 0x0000065404077896 */ /* 0x000fe20008000008 */
[----:B------:R-:W-:Y:S01]  /*3820*/  IMAD.MOV.U32 R7, RZ, RZ, 0xffff ;  /* 0x0000ffffff077424 */ /* 0x000fe200078e00ff */
[----:B------:R-:W-:Y:S01]  /*3830*/  PRMT R2, R2, 0x654, R3 ;  /* 0x0000065402027816 */ /* 0x000fe20000000003 */
[----:B------:R-:W-:Y:S02]  /*3840*/  IMAD.MOV.U32 R5, RZ, RZ, 0x4 ;  /* 0x00000004ff057424 */ /* 0x000fe400078e00ff */
[----:B------:R-:W-:Y:S01]  /*3850*/  IMAD.SHL.U32 R9, R10, 0x20, RZ ;  /* 0x000000200a097824 */ /* 0x000fe200078e00ff */
[----:B------:R-:W-:Y:S02]  /*3860*/  MOV R3, UR7 ;  /* 0x0000000700037c02 */ /* 0x000fe40008000f00 */
[-C--:B------:R-:W-:Y:S01]  /*3870*/  SHF.L.U32 R7, R7, R10.reuse, RZ ;  /* 0x0000000a07077219 */ /* 0x080fe200000006ff */
[----:B------:R1:W-:Y:S01]  /*3880*/  SYNCS.ARRIVE.TRANS64.RED RZ, [UR7], R5 ;  /* 0x00000005ffff79a7 */ /* 0x0003e20008000407 */
[----:B------:R-:W-:Y:S01]  /*3890*/  SHF.L.U32 R6, R4, R10, RZ ;  /* 0x0000000a04067219 */ /* 0x000fe200000006ff */
[----:B------:R1:W-:Y:S04]  /*38a0*/  STS [UR37+0x1e0], R9 ;  /* 0x0001e009ff007988 */ /* 0x0003e80008000825 */
[----:B------:R1:W-:Y:S04]  /*38b0*/  STAS [R2.64], R10 ;  /* 0x0000000a02007dbd */ /* 0x0003e8000c0008ff */
[----:B------:R1:W-:Y:S04]  /*38c0*/  ATOMS.OR RZ, [UR6+0x14], R7 ;  /* 0x00001407ffff798c */ /* 0x0003e8000b000006 */
[----:B------:R1:W-:Y:S04]  /*38d0*/  ATOMS.OR RZ, [UR6+0x18], R6 ;  /* 0x00001806ffff798c */ /* 0x0003e8000b000006 */
[----:B------:R1:W-:Y:S02]  /*38e0*/  ATOMS.XOR RZ, [UR6+0x10], R4 ;  /* 0x00001004ffff798c */ /* 0x0003e4000b800006 */
.L_x_71:
[----:B------:R-:W-:Y:S05]  /*38f0*/  BSYNC B0 ;  /* 0x0000000000007941 */ /* 0x000fea0003800000 */
.L_x_70:
[----:B------:R-:W-:Y:S05]  /*3900*/  BRA.U UP0, `(.L_x_76) ;  /* 0x00000001006c7547 */ /* 0x000fea000b800000 */
[----:B------:R-:W-:-:S03]  /*3910*/  UMOV UR7, 0xffffffff ;  /* 0xffffffff00077882 */ /* 0x000fc60000000000 */
[----:B------:R-:W-:Y:S05]  /*3920*/  BRA.DIV UR7, `(.L_x_77) ;  /* 0x0000006207987947 */ /* 0x000fea000b800000 */
[----:B------:R-:W-:-:S13]  /*3930*/  ELECT P6, URZ, PT ;  /* 0x0000000000ff782f */ /* 0x000fda00038c0000 */
.L_x_179:
[----:B------:R-:W-:Y:S05]  /*3940*/  @!P6 BRA `(.L_x_76) ;  /* 0x00000000005ce947 */ /* 0x000fea0003800000 */
[----:B-1----:R-:W1:Y:S02]  /*3950*/  LDS R3, [UR6+0x10] ;  /* 0x00001006ff037984 */ /* 0x002e640008000800 */
[----:B-1----:R-:W-:-:S04]  /*3960*/  SHF.L.U32 R3, R3, 0x1f, RZ ;  /* 0x0000001f03037819 */ /* 0x002fc800000006ff */
[----:B------:R-:W1:Y:S02]  /*3970*/  SYNCS.PHASECHK.TRANS64.TRYWAIT P0, [UR6+0x8], R3 ;  /* 0x00000803ff0075a7 */ /* 0x000e640008001106 */
[----:B-1----:R-:W-:Y:S05]  /*3980*/  @P0 BRA `(.L_x_78) ;  /* 0x0000000000080947 */ /* 0x002fea0003800000 */
[----:B------:R-:W1:Y:S02]  /*3990*/  SYNCS.PHASECHK.TRANS64.TRYWAIT P0, [UR6+0x8], R3 ;  /* 0x00000803ff0075a7 */ /* 0x000e640008001106 */
[----:B-1----:R-:W-:Y:S05]  /*39a0*/  @!P0 BRA `(.L_x_79) ;  /* 0x0000006000988947 */ /* 0x002fea0003800000 */
.L_x_78:
[----:B------:R-:W2:Y:S01]  /*39b0*/  LDS R5, [UR37+0x1e0] ;  /* 0x0001e025ff057984 */ /* 0x000ea20008000800 */
[----:B-1----:R-:W-:Y:S02]  /*39c0*/  HFMA2 R2, -RZ, RZ, 0, 5.9604644775390625e-08 ;  /* 0x00000001ff027431 */ /* 0x002fe400000001ff */
[----:B------:R-:W-:Y:S01]  /*39d0*/  IMAD.MOV.U32 R3, RZ, RZ, 0xffff ;  /* 0x0000ffffff037424 */ /* 0x000fe200078e00ff */
[----:B------:R-:W-:Y:S01]  /*39e0*/  UPRMT UR7, UR4, 0x654, UR8 ;  /* 0x0000065404077896 */ /* 0x000fe20008000008 */
[----:B--2---:R-:W-:-:S03]  /*39f0*/  IMAD.SHL.U32 R4, R5, 0x20, RZ ;  /* 0x0000002005047824 */ /* 0x004fc600078e00ff */
[-C--:B------:R-:W-:Y:S02]  /*3a00*/  SHF.L.U32 R3, R3, R5.reuse, RZ ;  /* 0x0000000503037219 */ /* 0x080fe400000006ff */
[----:B------:R-:W-:Y:S01]  /*3a10*/  SHF.L.U32 R5, R2, R5, RZ ;  /* 0x0000000502057219 */ /* 0x000fe200000006ff */
[----:B------:R2:W-:Y:S04]  /*3a20*/  STS [UR37+0x1e0], R4 ;  /* 0x0001e004ff007988 */ /* 0x0005e80008000825 */
[----:B------:R2:W-:Y:S04]  /*3a30*/  ATOMS.OR RZ, [UR6+0x14], R3 ;  /* 0x00001403ffff798c */ /* 0x0005e8000b000006 */
[----:B------:R2:W-:Y:S01]  /*3a40*/  ATOMS.OR RZ, [UR6+0x18], R5 ;  /* 0x00001805ffff798c */ /* 0x0005e2000b000006 */
[----:B------:R-:W-:Y:S03]  /*3a50*/  SYNCS.ARRIVE.TRANS64.RED.A1T0 RZ, [UR7], RZ ;  /* 0x000000ffffff79a7 */ /* 0x000fe60008100407 */
[----:B------:R2:W-:Y:S01]  /*3a60*/  ATOMS.XOR RZ, [UR6+0x10], R2 ;  /* 0x00001002ffff798c */ /* 0x0005e2000b800006 */
[----:B------:R-:W-:Y:S05]  /*3a70*/  BRA `(.L_x_76) ;  /* 0x0000000000107947 */ /* 0x000fea0003800000 */
.L_x_69:
[----:B------:R-:W-:-:S05]  /*3a80*/  MOV R2, 0xffffffff ;  /* 0xffffffff00027802 */ /* 0x000fca0000000f00 */
[----:B------:R1:W-:Y:S02]  /*3a90*/  STS [UR37+0x1e0], R2 ;  /* 0x0001e002ff007988 */ /* 0x0003e40008000825 */
[----:B-1----:R-:W-:Y:S02]  /*3aa0*/  MOV R2, 0x3ac0 ;  /* 0x00003ac000027802 */ /* 0x002fe40000000f00 */
[----:B-----5:R-:W-:Y:S05]  /*3ab0*/  CALL.REL.NOINC `($__internal_1_$__cuda_sm10x_tcgen05_guardrail_trap_phase_invalid_during_alloc) ;  /* 0x0000006400e07944 */ /* 0x020fea0003c00000 */
.L_x_76:
[----:B------:R-:W-:Y:S05]  /*3ac0*/  WARPSYNC.ALL ;  /* 0x0000000000007948 */ /* 0x000fea0003800000 */
[----:B------:R-:W3:Y:S01]  /*3ad0*/  S2UR UR8, SR_CgaCtaId ;  /* 0x00000000000879c3 */ /* 0x000ee20000008800 */
[----:B------:R-:W-:Y:S01]  /*3ae0*/  UMOV UR6, 0x400 ;  /* 0x0000040000067882 */ /* 0x000fe20000000000 */
[----:B------:R-:W-:-:S06]  /*3af0*/  NOP ;  /* 0x0000000000007918 */ /* 0x000fcc0000000000 */
[----:B------:R-:W-:Y:S06]  /*3b00*/  BAR.ARV 0x6, 0xa0 ;  /* 0x0182800000007b1d */ /* 0x000fec0000002000 */
[----:B------:R-:W-:Y:S01]  /*3b10*/  LOP3.LUT R0, R0, 0xffff, RZ, 0xc0, !PT ;  /* 0x0000ffff00007812 */ /* 0x000fe200078ec0ff */
[----:B-1----:R-:W-:Y:S01]  /*3b20*/  IMAD.MOV.U32 R9, RZ, RZ, 0x1 ;  /* 0x00000001ff097424 */ /* 0x002fe200078e00ff */
[----:B------:R-:W-:Y:S01]  /*3b30*/  LOP3.LUT R8, R8, 0xffff, RZ, 0xc0, !PT ;  /* 0x0000ffff08087812 */ /* 0x000fe200078ec0ff */
[----:B------:R-:W-:Y:S01]  /*3b40*/  UMOV UR22, URZ ;  /* 0x000000ff00167c82 */ /* 0x000fe20008000000 */
[----:B------:R-:W-:Y:S01]  /*3b50*/  R2UR UR12, R0 ;  /* 0x00000000000c72ca */ /* 0x000fe200000e0000 */
[----:B------:R-:W-:Y:S01]  /*3b60*/  UMOV UR21, URZ ;  /* 0x000000ff00157c82 */ /* 0x000fe20008000000 */
[----:B------:R-:W-:Y:S01]  /*3b70*/  R2UR UR13, R8 ;  /* 0x00000000080d72ca */ /* 0x000fe200000e0000 */
[----:B------:R-:W-:Y:S01]  /*3b80*/  IMAD.MOV.U32 R8, RZ, RZ, RZ ;  /* 0x000000ffff087224 */ /* 0x000fe200078e00ff */
[----:B------:R-:W-:Y:S01]  /*3b90*/  UMOV UR20, URZ ;  /* 0x000000ff00147c82 */ /* 0x000fe20008000000 */
[----:B------:R-:W-:-:S02]  /*3ba0*/  UISETP.NE.AND UP2, UPT, UR5, URZ, UPT ;  /* 0x000000ff0500728c */ /* 0x000fc4000bf45270 */
[----:B---3--:R-:W-:Y:S01]  /*3bb0*/  ULEA UR8, UR8, UR6, 0x18 ;  /* 0x0000000608087291 */ /* 0x008fe2000f8ec0ff */
[----:B------:R-:W1:Y:S03]  /*3bc0*/  LDCU UR6, c[0x0][0x38c] ;  /* 0x00007180ff0677ac */ /* 0x000e660008000800 */
[----:B------:R-:W-:Y:S02]  /*3bd0*/  UIADD3 UR14, UPT, UPT, UR8, 0x8400, URZ ;  /* 0x00008400080e7890 */ /* 0x000fe4000fffe0ff */
[----:B------:R-:W-:-:S03]  /*3be0*/  UIADD3 UR15, UPT, UPT, UR8, 0x28400, URZ ;  /* 0x00028400080f7890 */ /* 0x000fc6000fffe0ff */
[----:B--2---:R-:W2:Y:S01]  /*3bf0*/  LDS R2, [UR8+0x1e0] ;  /* 0x0001e008ff027984 */ /* 0x004ea20008000800 */
[----:B------:R-:W-:Y:S02]  /*3c00*/  USHF.R.U32.HI UR14, URZ, 0x4, UR14 ;  /* 0x00000004ff0e7899 */ /* 0x000fe4000801160e */
[----:B------:R-:W-:Y:S02]  /*3c10*/  USHF.R.U32.HI UR15, URZ, 0x4, UR15 ;  /* 0x00000004ff0f7899 */ /* 0x000fe4000801160f */
[----:B------:R-:W-:Y:S02]  /*3c20*/  ULOP3.LUT UR14, UR14, 0x3fff, URZ, 0xc0, !UPT ;  /* 0x00003fff0e0e7892 */ /* 0x000fe4000f8ec0ff */
[----:B------:R-:W-:Y:S02]  /*3c30*/  ULOP3.LUT UR15, UR15, 0x3fff, URZ, 0xc0, !UPT ;  /* 0x00003fff0f0f7892 */ /* 0x000fe4000f8ec0ff */
[----:B------:R-:W-:Y:S02]  /*3c40*/  ULOP3.LUT UR14, UR14, 0x10000, URZ, 0xfc, !UPT ;  /* 0x000100000e0e7892 */ /* 0x000fe4000f8efcff */
[----:B-1----:R-:W-:-:S02]  /*3c50*/  UIADD3 UR6, UPT, UPT, UR6, 0x3f, URZ ;  /* 0x0000003f06067890 */ /* 0x002fc4000fffe0ff */
[----:B------:R-:W-:Y:S02]  /*3c60*/  ULOP3.LUT UR15, UR15, 0x10000, URZ, 0xfc, !UPT ;  /* 0x000100000f0f7892 */ /* 0x000fe4000f8efcff */
[----:B------:R-:W-:Y:S01]  /*3c70*/  USHF.R.S32.HI UR7, URZ, 0x1f, UR6 ;  /* 0x0000001fff077899 */ /* 0x000fe20008011406 */
[----:B------:R-:W-:Y:S01]  /*3c80*/  UMOV UR28, 0x0 ;  /* 0x00000000001c7882 */ /* 0x000fe20000000000 */
[----:B------:R-:W-:Y:S02]  /*3c90*/  UMOV UR29, 0x10200010 ;  /* 0x10200010001d7882 */ /* 0x000fe40000000000 */
[----:B------:R-:W-:Y:S01]  /*3ca0*/  ULEA.HI UR7, UR7, UR6, URZ, 0x6 ;  /* 0x0000000607077291 */ /* 0x000fe2000f8f30ff */
[----:B------:R-:W-:Y:S01]  /*3cb0*/  UMOV UR26, 0x0 ;  /* 0x00000000001a7882 */ /* 0x000fe20000000000 */
[----:B------:R-:W-:Y:S02]  /*3cc0*/  UMOV UR27, 0x10200010 ;  /* 0x10200010001b7882 */ /* 0x000fe40000000000 */
[----:B------:R-:W-:-:S04]  /*3cd0*/  USHF.R.S32.HI UR7, URZ, 0x6, UR7 ;  /* 0x00000006ff077899 */ /* 0x000fc80008011407 */
[----:B------:R-:W-:-:S04]  /*3ce0*/  UISETP.LT.AND UP0, UPT, UR7, 0x1, UPT ;  /* 0x000000010700788c */ /* 0x000fc8000bf01270 */
[----:B------:R-:W-:Y:S01]  /*3cf0*/  USEL UR23, UR7, 0x1, !UP0 ;  /* 0x0000000107177887 */ /* 0x000fe2000c000000 */
[----:B--2---:R-:W-:Y:S02]  /*3d00*/  R2UR UR24, R2 ;  /* 0x00000000021872ca */ /* 0x004fe400000e0000 */
[----:B------:R-:W-:-:S13]  /*3d10*/  CS2R R2, SRZ ;  /* 0x0000000000027805 */ /* 0x000fda000001ff00 */
.L_x_87:
[C---:B------:R-:W-:Y:S02]  /*3d20*/  LEA R0, R8.reuse, UR8, 0x3 ;  /* 0x0000000808007c11 */ /* 0x040fe4000f8e18ff */
[----:B------:R-:W-:Y:S02]  /*3d30*/  SHF.L.U32 R4, R3, 0x1f, RZ ;  /* 0x0000001f03047819 */ /* 0x000fe400000006ff */
[----:B------:R-:W-:Y:S02]  /*3d40*/  LEA R5, R8, UR8, 0x4 ;  /* 0x0000000808057c11 */ /* 0x000fe4000f8e20ff */
[----:B------:R-:W1:Y:S02]  /*3d50*/  SYNCS.PHASECHK.TRANS64.TRYWAIT P0, [R0+URZ+0x130], R4 ;  /* 0x00013004000075a7 */ /* 0x000e6400080011ff */
[----:B-1-34-:R-:W-:Y:S05]  /*3d60*/  @!P0 BRA `(.L_x_80) ;  /* 0x0000005c00c08947 */ /* 0x01afea0003800000 */
.L_x_180:
[----:B-1----:R-:W1:Y:S01]  /*3d70*/  LDS.128 R4, [R5+0x1c0] ;  /* 0x0001c00005047984 */ /* 0x002e620000000c00 */
[----:B------:R-:W-:Y:S02]  /*3d80*/  VIADD R0, R0, 0x140 ;  /* 0x0000014000007836 */ /* 0x000fe40000000000 */
[----:B------:R-:W-:Y:S01]  /*3d90*/  VIADD R8, R8, 0x1 ;  /* 0x0000000108087836 */ /* 0x000fe20000000000 */
[----:B------:R-:W-:Y:S01]  /*3da0*/  @!PT LDS RZ, [RZ] ;  /* 0x00000000fffff984 */ /* 0x000fe20000000800 */
[----:B------:R-:W-:Y:S01]  /*3db0*/  @!PT LDS RZ, [RZ] ;  /* 0x00000000fffff984 */ /* 0x000fe20000000800 */
[----:B------:R-:W-:Y:S01]  /*3dc0*/  @!PT LDS RZ, [RZ] ;  /* 0x00000000fffff984 */ /* 0x000fe20000000800 */
[----:B------:R-:W-:Y:S01]  /*3dd0*/  @!PT LDS RZ, [RZ] ;  /* 0x00000000fffff984 */ /* 0x000fe20000000800 */
[----:B------:R2:W-:Y:S06]  /*3de0*/  MEMBAR.ALL.CTA ;  /* 0x0000000000007992 */ /* 0x0005ec0000008000 */
[----:B--2---:R-:W2:Y:S01]  /*3df0*/  FENCE.VIEW.ASYNC.S ;  /* 0x00000000000073c6 */ /* 0x004ea20000000000 */
[----:B------:R-:W-:-:S04]  /*3e00*/  PRMT R0, RZ, 0x654, R0 ;  /* 0x00000654ff007816 */ /* 0x000fc80000000000 */
[----:B--2---:R2:W-:Y:S01]  /*3e10*/  SYNCS.ARRIVE.TRANS64.RED.A1T0 RZ, [R0+URZ], RZ ;  /* 0x000000ff00ff79a7 */ /* 0x0045e200081004ff */
[----:B-1----:R-:W-:Y:S01]  /*3e20*/  LOP3.LUT P1, RZ, R6, 0x1, RZ, 0xc0, !PT ;  /* 0x0000000106ff7812 */ /* 0x002fe2000782c0ff */
[----:B--2---:R-:W-:-:S12]  /*3e30*/  BRA.U UP2, `(.L_x_81) ;  /* 0x0000000102e07547 */ /* 0x004fd8000b800000 */
[----:B------:R-:W1:Y:S01]  /*3e40*/  LDCU UR6, c[0x0][0x38c] ;  /* 0x00007180ff0677ac */ /* 0x000e620008000800 */
[----:B------:R-:W-:Y:S02]  /*3e50*/  PLOP3.LUT P2, PT, PT, PT, PT, 0x80, 0x8 ;  /* 0x000000000008781c */ /* 0x000fe40003f4f070 */
[----:B------:R-:W-:Y:S01]  /*3e60*/  SHF.L.U32 R4, R9, 0x1f, RZ ;  /* 0x0000001f09047819 */ /* 0x000fe200000006ff */
[----:B------:R-:W-:Y:S02]  /*3e70*/  ULEA UR10, UR22, UR8, 0x3 ;  /* 0x00000008160a7291 */ /* 0x000fe4000f8e18ff */
[----:B------:R-:W-:Y:S02]  /*3e80*/  ULEA UR11, UR22, UR24, 0x7 ;  /* 0x00000018160b7291 */ /* 0x000fe4000f8e38ff */
[----:B-1----:R-:W-:-:S06]  /*3e90*/  UISETP.GE.AND UP0, UPT, UR6, 0x1, UPT ;  /* 0x000000010600788c */ /* 0x002fcc000bf06270 */
[----:B------:R-:W-:-:S05]  /*3ea0*/  PLOP3.LUT P0, PT, PT, PT, UP0, 0x80, 0x8 ;  /* 0x000000000008781c */ /* 0x000fca0003f0f008 */
[----:B------:R-:W-:-:S08]  /*3eb0*/  @UP0 ULEA UR6, UR21, UR8, 0x3 ;  /* 0x0000000815060291 */ /* 0x000fd0000f8e18ff */
[----:B------:R-:W-:-:S04]  /*3ec0*/  @P0 SHF.L.U32 R0, R2, 0x1f, RZ ;  /* 0x0000001f02000819 */ /* 0x000fc800000006ff */
[----:B------:R1:W2:Y:S01]  /*3ed0*/  @P0 SYNCS.PHASECHK.TRANS64.TRYWAIT P2, [UR6], R0 ;  /* 0x00000000ff0005a7 */ /* 0x0002a20008041106 */
[----:B------:R-:W3:Y:S02]  /*3ee0*/  SYNCS.PHASECHK.TRANS64.TRYWAIT P0, [UR10+0x170], R4 ;  /* 0x00017004ff0075a7 */ /* 0x000ee4000800110a */
[----:B-123--:R-:W-:Y:S05]  /*3ef0*/  @!P0 BRA `(.L_x_82) ;  /* 0x0000005c00708947 */ /* 0x00efea0003800000 */
.L_x_182:
[----:B------:R-:W-:Y:S01]  /*3f00*/  UMOV UR19, UR20 ;  /* 0x0000001400137c82 */ /* 0x000fe20008000000 */
[----:B------:R-:W-:Y:S05]  /*3f10*/  BRA.U !UP0, `(.L_x_83) ;  /* 0x0000000108987547 */ /* 0x000fea000b800000 */
[----:B------:R-:W-:Y:S02]  /*3f20*/  UIADD3 UR19, UPT, UPT, UR23, UR20, URZ ;  /* 0x0000001417137290 */ /* 0x000fe4000fffe0ff */
[----:B------:R-:W-:Y:S01]  /*3f30*/  UPLOP3.LUT UP3, UPT, UPT, UPT, UPT, 0x40, 0x4 ;  /* 0x000000000004789c */ /* 0x000fe20003f6e870 */
[----:B------:R-:W-:Y:S01]  /*3f40*/  UMOV UR18, UR7 ;  /* 0x0000000700127c82 */ /* 0x000fe20008000000 */
[----:B------:R-:W-:-:S09]  /*3f50*/  UMOV UR17, UR21 ;  /* 0x0000001500117c82 */ /* 0x000fd20008000000 */
.L_x_86:
[----:B--2---:R-:W-:Y:S01]  /*3f60*/  ULEA UR9, UR17, UR8, 0x3 ;  /* 0x0000000811097291 */ /* 0x004fe2000f8e18ff */
[----:B---3--:R-:W-:Y:S11]  /*3f70*/  @P2 BRA `(.L_x_84) ;  /* 0x00000000000c2947 */ /* 0x008ff60003800000 */
[----:B-1----:R-:W-:Y:S04]  /*3f80*/  SHF.L.U32 R4, R2, 0x1f, RZ ;  /* 0x0000001f02047819 */ /* 0x002fe800000006ff */
[----:B------:R-:W1:Y:S02]  /*3f90*/  SYNCS.PHASECHK.TRANS64.TRYWAIT P0, [UR9], R4 ;  /* 0x00000004ff0075a7 */ /* 0x000e640008001109 */
[----:B-1----:R-:W-:Y:S05]  /*3fa0*/  @!P0 BRA `(.L_x_85) ;  /* 0x0000005c005c8947 */ /* 0x002fea0003800000 */
.L_x_84:
[----:B------:R-:W-:Y:S01]  /*3fb0*/  UISETP.NE.AND UP0, UPT, UR18, 0x1, UPT ;  /* 0x000000011200788c */ /* 0x000fe2000bf05270 */
[----:B------:R-:W-:Y:S01]  /*3fc0*/  PLOP3.LUT P2, PT, PT, PT, PT, 0x80, 0x8 ;  /* 0x000000000008781c */ /* 0x000fe20003f4f070 */
[----:B------:R-:W-:Y:S02]  /*3fd0*/  UIADD3 UR21, UPT, UPT, UR17, 0x1, URZ ;  /* 0x0000000111157890 */ /* 0x000fe4000fffe0ff */
[----:B------:R-:W-:Y:S02]  /*3fe0*/  ULEA UR30, UR17, UR15, 0x8 ;  /* 0x0000000f111e7291 */ /* 0x000fe4000f8e40ff */
[----:B------:R-:W-:Y:S01]  /*3ff0*/  UISETP.NE.AND UP1, UPT, UR21, 0x10, UPT ;  /* 0x000000101500788c */ /* 0x000fe2000bf25270 */
[----:B------:R-:W-:Y:S01]  /*4000*/  PLOP3.LUT P0, PT, PT, PT, UP0, 0x80, 0x8 ;  /* 0x000000000008781c */ /* 0x000fe20003f0f008 */
[----:B------:R-:W-:Y:S02]  /*4010*/  ULEA UR32, UR17, UR14, 0x9 ;  /* 0x0000000e11207291 */ /* 0x000fe4000f8e48ff */
[----:B------:R-:W-:Y:S02]  /*4020*/  USEL UR16, URZ, 0x1, UP1 ;  /* 0x00000001ff107887 */ /* 0x000fe40008800000 */
[----:B------:R-:W-:Y:S02]  /*4030*/  USEL UR21, UR21, URZ, UP1 ;  /* 0x000000ff15157287 */ /* 0x000fe40008800000 */
[----:B------:R-:W-:Y:S02]  /*4040*/  UIADD3 UR36, UPT, UPT, UR30, 0x2, URZ ;  /* 0x000000021e247890 */ /* 0x000fe4000fffe0ff */
[----:B------:R-:W-:Y:S01]  /*4050*/  @UP0 ULEA UR6, UR21, UR8, 0x3 ;  /* 0x0000000815060291 */ /* 0x000fe2000f8e18ff */
[----:B------:R-:W-:Y:S01]  /*4060*/  LOP3.LUT R2, R2, UR16, RZ, 0x3c, !PT ;  /* 0x0000001002027c12 */ /* 0x000fe2000f8e3cff */
[----:B------:R-:W-:Y:S02]  /*4070*/  UIADD3 UR34, UPT, UPT, UR32, 0x2, URZ ;  /* 0x0000000220227890 */ /* 0x000fe4000fffe0ff */
[----:B------:R-:W-:Y:S01]  /*4080*/  UIADD3 UR9, UPT, UPT, UR9, 0x80, URZ ;  /* 0x0000008009097890 */ /* 0x000fe2000fffe0ff */
[----:B-1----:R-:W-:Y:S01]  /*4090*/  @P0 SHF.L.U32 R0, R2, 0x1f, RZ ;  /* 0x0000001f02000819 */ /* 0x002fe200000006ff */
[----:B------:R-:W-:Y:S01]  /*40a0*/  UMOV UR31, 0x80004020 ;  /* 0x80004020001f7882 */ /* 0x000fe20000000000 */
[----:B------:R-:W-:Y:S01]  /*40b0*/  UMOV UR33, 0x80004020 ;  /* 0x8000402000217882 */ /* 0x000fe20000000000 */
[----:B------:R-:W-:Y:S01]  /*40c0*/  UMOV UR37, 0x80004020 ;  /* 0x8000402000257882 */ /* 0x000fe20000000000 */
[----:B------:R2:W3:Y:S01]  /*40d0*/  @P0 SYNCS.PHASECHK.TRANS64.TRYWAIT P2, [UR6], R0 ;  /* 0x00000000ff0005a7 */ /* 0x0004e20008041106 */
[----:B------:R-:W-:Y:S01]  /*40e0*/  UIADD3 UR20, UPT, UPT, UR20, 0x1, URZ ;  /* 0x0000000114147890 */ /* 0x000fe2000fffe0ff */
[----:B------:R2:W-:Y:S01]  /*40f0*/  UTCQMMA.2CTA gdesc[UR32], gdesc[UR30], tmem[UR11], tmem[UR28], idesc[UR29], UP3 ;  /* 0x00ff1c1e200075ea */ /* 0x0005e20009a0030b */
[----:B------:R-:W-:Y:S02]  /*4100*/  UIADD3 UR18, UPT, UPT, UR18, -0x1, URZ ;  /* 0xffffffff12127890 */ /* 0x000fe4000fffe0ff */
[----:B------:R-:W-:Y:S02]  /*4110*/  UISETP.NE.AND UP0, UPT, UR20, UR19, UPT ;  /* 0x000000131400728c */ /* 0x000fe4000bf05270 */
[----:B------:R-:W-:Y:S01]  /*4120*/  UPLOP3.LUT UP3, UPT, UPT, UPT, UPT, 0x80, 0x8 ;  /* 0x000000000008789c */ /* 0x000fe20003f6f070 */
[----:B------:R-:W-:Y:S01]  /*4130*/  UMOV UR35, 0x80004020 ;  /* 0x8000402000237882 */ /* 0x000fe20000000000 */
[----:B------:R-:W-:Y:S01]  /*4140*/  UMOV UR17, UR21 ;  /* 0x0000001500117c82 */ /* 0x000fe20008000000 */
[----:B------:R2:W-:Y:S01]  /*4150*/  UTCQMMA.2CTA gdesc[UR34], gdesc[UR36], tmem[UR11], tmem[UR26], idesc[UR27], UPT ;  /* 0x00ff1a24220075ea */ /* 0x0005e2000ba0030b */
[----:B------:R2:W-:Y:S03]  /*4160*/  UTCBAR.2CTA.MULTICAST [UR9], URZ, UR13 ;  /* 0x000000ff090073e9 */ /* 0x0005e6000820080d */
[----:B------:R-:W-:Y:S05]  /*4170*/  BRA.U UP0, `(.L_x_86) ;  /* 0xfffffffd00787547 */ /* 0x000fea000b83ffff */
.L_x_83:
[----:B------:R-:W-:Y:S01]  /*4180*/  UIADD3 UR10, UPT, UPT, UR10, 0x150, URZ ;  /* 0x000001500a0a7890 */ /* 0x000fe2000fffe0ff */
[----:B------:R-:W-:-:S08]  /*4190*/  UMOV UR20, UR19 ;  /* 0x0000001300147c82 */ /* 0x000fd00008000000 */
[----:B------:R4:W-:Y:S01]  /*41a0*/  UTCBAR.2CTA.MULTICAST [UR10], URZ, UR12 ;  /* 0x000000ff0a0073e9 */ /* 0x0009e2000820080c */
[----:B------:R-:W-:Y:S02]  /*41b0*/  NOP ;  /* 0x0000000000007918 */ /* 0x000fe40000000000 */
.L_x_81:
[----:B------:R-:W-:Y:S01]  /*41c0*/  UIADD3 UR22, UPT, UPT, UR22, 0x1, URZ ;  /* 0x0000000116167890 */ /* 0x000fe2000fffe0ff */
[----:B------:R-:W-:-:S03]  /*41d0*/  ISETP.NE.AND P0, PT, R8, 0x2, PT ;  /* 0x000000020800780c */ /* 0x000fc60003f05270 */
[----:B------:R-:W-:Y:S01]  /*41e0*/  UISETP.NE.AND UP0, UPT, UR22, 0x4, UPT ;  /* 0x000000041600788c */ /* 0x000fe2000bf05270 */
[----:B-12---:R-:W-:Y:S02]  /*41f0*/  SEL R0, RZ, 0x1, P0 ;  /* 0x00000001ff007807 */ /* 0x006fe40000000000 */
[----:B------:R-:W-:Y:S01]  /*4200*/  SEL R8, R8, RZ, P0 ;  /* 0x000000ff08087207 */ /* 0x000fe20000000000 */
[----:B------:R-:W-:Y:S01]  /*4210*/  USEL UR6, URZ, 0x1, UP0 ;  /* 0x00000001ff067887 */ /* 0x000fe20008000000 */
[----:B------:R-:W-:Y:S01]  /*4220*/  LOP3.LUT R3, R3, R0, RZ, 0x3c, !PT ;  /* 0x0000000003037212 */ /* 0x000fe200078e3cff */
[----:B------:R-:W-:-:S04]  /*4230*/  USEL UR22, UR22, URZ, UP0 ;  /* 0x000000ff16167287 */ /* 0x000fc80008000000 */
[----:B------:R-:W-:Y:S01]  /*4240*/  LOP3.LUT R9, R9, UR6, RZ, 0x3c, !PT ;  /* 0x0000000609097c12 */ /* 0x000fe2000f8e3cff */
[----:B------:R-:W-:Y:S07]  /*4250*/  @P1 BRA `(.L_x_87) ;  /* 0xfffffff800b01947 */ /* 0x000fee000383ffff */
[----:B------:R-:W1:Y:S01]  /*4260*/  S2UR UR6, SR_CgaCtaId ;  /* 0x00000000000679c3 */ /* 0x000e620000008800 */
[----:B------:R-:W-:Y:S01]  /*4270*/  ELECT P0, URZ, PT ;  /* 0x0000000000ff782f */ /* 0x000fe20003800000 */
[----:B------:R-:W-:Y:S01]  /*4280*/  HFMA2 R0, -RZ, RZ, 0, 5.9604644775390625e-08 ;  /* 0x00000001ff007431 */ /* 0x000fe200000001ff */
[----:B------:R-:W-:-:S05]  /*4290*/  UMOV UR7, 0x40 ;  /* 0x0000004000077882 */ /* 0x000fca0000000000 */
[----:B------:R-:W-:Y:S01]  /*42a0*/  UVIRTCOUNT.DEALLOC.SMPOOL 0x80 ;  /* 0x000000800000784c */ /* 0x000fe20000000000 */
[----:B------:R-:W-:Y:S02]  /*42b0*/  UISETP.NE.AND UP0, UPT, UR5, URZ, UPT ;  /* 0x000000ff0500728c */ /* 0x000fe4000bf05270 */
[----:B-1----:R-:W-:-:S09]  /*42c0*/  ULEA UR6, UR6, UR7, 0x18 ;  /* 0x0000000706067291 */ /* 0x002fd2000f8ec0ff */
[----:B------:R1:W-:Y:S01]  /*42d0*/  @P0 STS.U8 [UR6+0x1c], R0 ;  /* 0x00001c00ff000988 */ /* 0x0003e20008000006 */
[----:B------:R-:W-:Y:S05]  /*42e0*/  BRA.U UP0, `(.L_x_88) ;  /* 0x0000000100a07547 */ /* 0x000fea000b800000 */
[----:B------:R-:W-:Y:S01]  /*42f0*/  UIADD3 UR5, UPT, UPT, UR8, 0x170, URZ ;  /* 0x0000017008057890 */ /* 0x000fe2000fffe0ff */
[----:B------:R-:W-:-:S03]  /*4300*/  SHF.L.U32 R2, R9, 0x1f, RZ ;  /* 0x0000001f09027819 */ /* 0x000fc600000006ff */
[----:B------:R-:W-:-:S09]  /*4310*/  ULEA UR7, UR22, UR5, 0x3 ;  /* 0x0000000516077291 */ /* 0x000fd2000f8e18ff */
[----:B------:R-:W2:Y:S02]  /*4320*/  SYNCS.PHASECHK.TRANS64.TRYWAIT P0, [UR7], R2 ;  /* 0x00000002ff0075a7 */ /* 0x000ea40008001107 */
[----:B--2---:R-:W-:Y:S05]  /*4330*/  @!P0 BRA `(.L_x_89) ;  /* 0x0000005800908947 */ /* 0x004fea0003800000 */
.L_x_185:
[----:B------:R-:W-:-:S04]  /*4340*/  UIADD3 UR9, UPT, UPT, UR22, 0x1, URZ ;  /* 0x0000000116097890 */ /* 0x000fc8000fffe0ff */
[----:B------:R-:W-:-:S04]  /*4350*/  UISETP.NE.AND UP1, UPT, UR9, 0x4, UPT ;  /* 0x000000040900788c */ /* 0x000fc8000bf25270 */
[----:B----4-:R-:W-:Y:S02]  /*4360*/  USEL UR10, URZ, 0x1, UP1 ;  /* 0x00000001ff0a7887 */ /* 0x010fe40008800000 */
[----:B------:R-:W-:-:S04]  /*4370*/  USEL UR9, UR9, URZ, UP1 ;  /* 0x000000ff09097287 */ /* 0x000fc80008800000 */
[----:B------:R-:W-:Y:S01]  /*4380*/  ULEA UR7, UR9, UR5, 0x3 ;  /* 0x0000000509077291 */ /* 0x000fe2000f8e18ff */
[----:B-1----:R-:W-:-:S04]  /*4390*/  LOP3.LUT R2, R9, UR10, RZ, 0x3c, !PT ;  /* 0x0000000a09027c12 */ /* 0x002fc8000f8e3cff */
[----:B------:R-:W-:-:S04]  /*43a0*/  SHF.L.U32 R3, R2, 0x1f, RZ ;  /* 0x0000001f02037819 */ /* 0x000fc800000006ff */
[----:B------:R-:W1:Y:S02]  /*43b0*/  SYNCS.PHASECHK.TRANS64.TRYWAIT P0, [UR7], R3 ;  /* 0x00000003ff0075a7 */ /* 0x000e640008001107 */
[----:B-1----:R-:W-:Y:S05]  /*43c0*/  @!P0 BRA `(.L_x_90) ;  /* 0x0000005800848947 */ /* 0x002fea0003800000 */
.L_x_187:
        /* <DEDUP_REMOVED lines=9> */
.L_x_189:
[----:B------:R-:W-:-:S04]  /*4460*/  UIADD3 UR9, UPT, UPT, UR9, 0x1, URZ ;  /* 0x0000000109097890 */ /* 0x000fc8000fffe0ff */
[----:B------:R-:W-:-:S04]  /*4470*/  UISETP.NE.AND UP1, UPT, UR9, 0x4, UPT ;  /* 0x000000040900788c */ /* 0x000fc8000bf25270 */
[----:B------:R-:W-:Y:S02]  /*4480*/  USEL UR7, URZ, 0x1, UP1 ;  /* 0x00000001ff077887 */ /* 0x000fe40008800000 */
[----:B------:R-:W-:-:S04]  /*4490*/  USEL UR9, UR9, URZ, UP1 ;  /* 0x000000ff09097287 */ /* 0x000fc80008800000 */
[----:B------:R-:W-:Y:S01]  /*44a0*/  ULEA UR9, UR9, UR5, 0x3 ;  /* 0x0000000509097291 */ /* 0x000fe2000f8e18ff */
[----:B------:R-:W-:-:S04]  /*44b0*/  LOP3.LUT R2, R2, UR7, RZ, 0x3c, !PT ;  /* 0x0000000702027c12 */ /* 0x000fc8000f8e3cff */
[----:B------:R-:W-:Y:S01]  /*44c0*/  SHF.L.U32 R2, R2, 0x1f, RZ ;  /* 0x0000001f02027819 */ /* 0x000fe200000006ff */
[----:B-1----:R-:W-:-:S04]  /*44d0*/  IMAD.U32 R0, RZ, RZ, UR9 ;  /* 0x00000009ff007e24 */ /* 0x002fc8000f8e00ff */
[----:B------:R1:W2:Y:S03]  /*44e0*/  SYNCS.PHASECHK.TRANS64.TRYWAIT P0, [R0+URZ], R2 ;  /* 0x00000002000075a7 */ /* 0x0002a600080011ff */
[----:B--2---:R-:W-:Y:S05]  /*44f0*/  @!P0 NANOSLEEP.SYNCS 0x989680 ;  /* 0x009896800000895d */ /* 0x004fea0003900000 */
[----:B------:R-:W2:Y:S02]  /*4500*/  @!P0 SYNCS.PHASECHK.TRANS64 P0, [R0+URZ], R2 ;  /* 0x00000002000085a7 */ /* 0x000ea400080010ff */
[----:B--2---:R-:W-:Y:S05]  /*4510*/  @P0 BRA `(.L_x_92) ;  /* 0x0000000000200947 */ /* 0x004fea0003800000 */
.L_x_93:
[----:B--2---:R2:W4:Y:S02]  /*4520*/  SYNCS.PHASECHK.TRANS64.TRYWAIT P0, [R0+URZ], R2 ;  /* 0x00000002000075a7 */ /* 0x00452400080011ff */
[----:B----4-:R-:W-:Y:S05]  /*4530*/  @!P0 NANOSLEEP.SYNCS 0x989680 ;  /* 0x009896800000895d */ /* 0x010fea0003900000 */
[----:B------:R-:W4:Y:S02]  /*4540*/  @!P0 SYNCS.PHASECHK.TRANS64 P0, [R0+URZ], R2 ;  /* 0x00000002000085a7 */ /* 0x000f2400080010ff */
[----:B----4-:R-:W-:Y:S05]  /*4550*/  @!P0 BRA `(.L_x_93) ;  /* 0xfffffffc00f08947 */ /* 0x010fea000383ffff */
[----:B------:R-:W-:Y:S05]  /*4560*/  BRA `(.L_x_92) ;  /* 0x00000000000c7947 */ /* 0x000fea0003800000 */
.L_x_88:
[----:B------:R-:W-:-:S04]  /*4570*/  UIADD3 UR5, UPT, UPT, UR8, 0x1b0, URZ ;  /* 0x000001b008057890 */ /* 0x000fc8000fffe0ff */
[----:B------:R-:W-:-:S09]  /*4580*/  UPRMT UR5, UR4, 0x654, UR5 ;  /* 0x0000065404057896 */ /* 0x000fd20008000005 */
[----:B------:R-:W-:Y:S03]  /*4590*/  SYNCS.ARRIVE.TRANS64.RED.A1T0 RZ, [UR5], RZ ;  /* 0x000000ffffff79a7 */ /* 0x000fe60008100405 */
.L_x_92:
[----:B-12---:R-:W-:Y:S01]  /*45a0*/  SHF.L.U32 R2, RZ, 0x1f, RZ ;  /* 0x0000001fff027819 */ /* 0x006fe200000006ff */
[----:B------:R-:W-:Y:S01]  /*45b0*/  UIADD3 UR5, UPT, UPT, UR8, 0x1b0, URZ ;  /* 0x000001b008057890 */ /* 0x000fe2000fffe0ff */
[----:B------:R-:W-:Y:S02]  /*45c0*/  PLOP3.LUT P0, PT, PT, PT, UP0, 0x80, 0x8 ;  /* 0x000000000008781c */ /* 0x000fe40003f0f008 */
[----:B------:R-:W1:Y:S02]  /*45d0*/  SYNCS.PHASECHK.TRANS64.TRYWAIT P1, [UR8+0x1b0], R2 ;  /* 0x0001b002ff0075a7 */ /* 0x000e640008021108 */
[----:B-1----:R-:W-:Y:S09]  /*45e0*/  @!P1 BRA `(.L_x_94) ;  /* 0x00000058002c9947 */ /* 0x002ff20003800000 */
.L_x_191:
[----:B------:R-:W-:Y:S01]  /*45f0*/  @!UP0 UPRMT UR5, UR4, 0x654, UR5 ;  /* 0x0000065404058896 */ /* 0x000fe20008000005 */
[----:B------:R-:W-:Y:S02]  /*4600*/  UMOV UR8, 0xffff ;  /* 0x0000ffff00087882 */ /* 0x000fe40000000000 */
[----:B------:R-:W-:-:S06]  /*4610*/  UMOV UR4, 0x1 ;  /* 0x0000000100047882 */ /* 0x000fcc0000000000 */
[----:B------:R-:W-:Y:S01]  /*4620*/  @!P0 SYNCS.ARRIVE.TRANS64.RED.A1T0 RZ, [UR5], RZ ;  /* 0x000000ffffff89a7 */ /* 0x000fe20008100405 */
[----:B------:R-:W-:Y:S01]  /*4630*/  NOP ;  /* 0x0000000000007918 */ /* 0x000fe20000000000 */
[----:B-1----:R-:W1:Y:S01]  /*4640*/  LDS R0, [UR6+0x14] ;  /* 0x00001406ff007984 */ /* 0x002e620008000800 */
[----:B------:R-:W-:-:S04]  /*4650*/  ULOP3.LUT UR5, UR24, 0xffff, URZ, 0xc0, !UPT ;  /* 0x0000ffff18057892 */ /* 0x000fc8000f8ec0ff */
[----:B------:R-:W-:-:S04]  /*4660*/  USHF.R.U32.HI UR5, URZ, 0x5, UR5 ;  /* 0x00000005ff057899 */ /* 0x000fc80008011605 */
[----:B------:R-:W-:Y:S02]  /*4670*/  USHF.L.U32 UR8, UR8, UR5, URZ ;  /* 0x0000000508087299 */ /* 0x000fe400080006ff */
[----:B------:R-:W-:-:S04]  /*4680*/  USHF.L.U32 UR4, UR4, UR5, URZ ;  /* 0x0000000504047299 */ /* 0x000fc800080006ff */
[----:B-1----:R-:W-:-:S04]  /*4690*/  LOP3.LUT R0, R0, UR8, RZ, 0xc0, !PT ;  /* 0x0000000800007c12 */ /* 0x002fc8000f8ec0ff */
[----:B------:R-:W-:-:S13]  /*46a0*/  ISETP.NE.AND P0, PT, R0, UR8, PT ;  /* 0x0000000800007c0c */ /* 0x000fda000bf05270 */
[----:B------:R-:W-:Y:S05]  /*46b0*/  @P0 BRA `(.L_x_95) ;  /* 0x0000000000580947 */ /* 0x000fea0003800000 */
[----:B------:R-:W1:Y:S02]  /*46c0*/  LDS R0, [UR6+0x18] ;  /* 0x00001806ff007984 */ /* 0x000e640008000800 */
[----:B-1----:R-:W-:-:S04]  /*46d0*/  LOP3.LUT R0, R0, UR4, RZ, 0xc0, !PT ;  /* 0x0000000400007c12 */ /* 0x002fc8000f8ec0ff */
[----:B------:R-:W-:-:S13]  /*46e0*/  ISETP.NE.AND P0, PT, R0, UR4, PT ;  /* 0x0000000400007c0c */ /* 0x000fda000bf05270 */
[----:B------:R-:W-:Y:S05]  /*46f0*/  @P0 BRA `(.L_x_96) ;  /* 0x00000000003c0947 */ /* 0x000fea0003800000 */
[----:B------:R-:W1:Y:S01]  /*4700*/  S2R R2, SR_LANEID ;  /* 0x0000000000027919 */ /* 0x000e620000000000 */
[----:B------:R-:W-:Y:S01]  /*4710*/  ULOP3.LUT UR8, URZ, UR8, URZ, 0x33, !UPT ;  /* 0x00000008ff087292 */ /* 0x000fe2000f8e33ff */
[----:B------:R-:W-:Y:S02]  /*4720*/  VOTEU.ANY UR7, UPT, PT ;  /* 0x0000000000077886 */ /* 0x000fe400038e0100 */
[----:B------:R-:W-:-:S03]  /*4730*/  UFLO.U32 UR7, UR7 ;  /* 0x00000007000772bd */ /* 0x000fc600080e0000 */
[----:B------:R-:W-:-:S04]  /*4740*/  IMAD.U32 R0, RZ, RZ, UR8 ;  /* 0x00000008ff007e24 */ /* 0x000fc8000f8e00ff */
[----:B------:R2:W3:Y:S02]  /*4750*/  REDUX UR5, R0 ;  /* 0x00000000000573c4 */ /* 0x0004e40000000000 */
[----:B------:R1:W-:Y:S02]  /*4760*/  UTCATOMSWS.AND URZ, UR8 ;  /* 0x0000000800ff79e3 */ /* 0x0003e40008000000 */
[----:B-1----:R-:W-:Y:S02]  /*4770*/  ISETP.EQ.U32.AND P0, PT, R2, UR7, PT ;  /* 0x0000000702007c0c */ /* 0x002fe4000bf02070 */
[----:B--2---:R-:W-:Y:S02]  /*4780*/  LOP3.LUT R0, RZ, UR4, RZ, 0x33, !PT ;  /* 0x00000004ff007c12 */ /* 0x004fe4000f8e33ff */
[----:B---3--:R-:W-:Y:S02]  /*4790*/  MOV R2, UR5 ;  /* 0x0000000500027c02 */ /* 0x008fe40008000f00 */
[----:B------:R-:W1:Y:S07]  /*47a0*/  REDUX UR4, R0 ;  /* 0x00000000000473c4 */ /* 0x000e6e0000000000 */
[----:B------:R2:W-:Y:S01]  /*47b0*/  @P0 ATOMS.AND RZ, [UR6+0x14], R2 ;  /* 0x00001402ffff098c */ /* 0x0005e2000a800006 */
[----:B-1----:R-:W-:-:S05]  /*47c0*/  IMAD.U32 R0, RZ, RZ, UR4 ;  /* 0x00000004ff007e24 */ /* 0x002fca000f8e00ff */
[----:B------:R2:W-:Y:S01]  /*47d0*/  @P0 ATOMS.AND RZ, [UR6+0x18], R0 ;  /* 0x00001800ffff098c */ /* 0x0005e2000a800006 */
[----:B------:R-:W-:Y:S05]  /*47e0*/  BRA `(.L_x_97) ;  /* 0x0000000000147947 */ /* 0x000fea0003800000 */
.L_x_96:
[----:B------:R-:W-:Y:S02]  /*47f0*/  MOV R2, 0x4810 ;  /* 0x0000481000027802 */ /* 0x000fe40000000f00 */
[----:B---345:R-:W-:Y:S05]  /*4800*/  CALL.REL.NOINC `($__internal_0_$__cuda_sm10x_tcgen05_guardrail_trap_col_being_dealloced_not_returned_by_alloc) ;  /* 0x0000005800807944 */ /* 0x038fea0003c00000 */
[----:B------:R-:W-:Y:S05]  /*4810*/  BRA `(.L_x_97) ;  /* 0x0000000000087947 */ /* 0x000fea0003800000 */
.L_x_95:
[----:B------:R-:W-:Y:S02]  /*4820*/  MOV R2, 0x4840 ;  /* 0x0000484000027802 */ /* 0x000fe40000000f00 */
[----:B---345:R-:W-:Y:S05]  /*4830*/  CALL.REL.NOINC `($__internal_2_$__cuda_sm10x_tcgen05_guardrail_trap_unallocated_columns_being_dealloced) ;  /* 0x00000058008c7944 */ /* 0x038fea0003c00000 */
.L_x_97:
[----:B------:R-:W-:Y:S01]  /*4840*/  NOP ;  /* 0x0000000000007918 */ /* 0x000fe20000000000 */
[----:B----4-:R-:W-:Y:S05]  /*4850*/  EXIT ;  /* 0x000000000000794d */ /* 0x010fea0003800000 */
.L_x_68:
[----:B------:R-:W-:-:S09]  /*4860*/  UISETP.NE.OR UP5, UPT, UR10, 0x3, !UP5 ;  /* 0x000000030a00788c */ /* 0x000fd2000efa5670 */
[----:B------:R-:W-:Y:S05]  /*4870*/  BRA.U UP5, `(.L_x_98) ;  /* 0x0000000d053c7547 */ /* 0x000fea000b800000 */
[----:B------:R-:W1:Y:S01]  /*4880*/  LDC R0, c[0x0][0xb30] ;  /* 0x0002cc00ff007b82 */ /* 0x000e620000000800 */
[----:B------:R-:W2:Y:S01]  /*4890*/  LDCU.64 UR8, c[0x0][0x888] ;  /* 0x00011100ff0877ac */ /* 0x000ea20008000a00 */
[----:B------:R-:W-:Y:S02]  /*48a0*/  HFMA2 R27, -RZ, RZ, 0, 0 ;  /* 0x00000000ff1b7431 */ /* 0x000fe400000001ff */
[----:B------:R-:W-:Y:S01]  /*48b0*/  IMAD.MOV.U32 R29, RZ, RZ, 0x1 ;  /* 0x00000001ff1d7424 */ /* 0x000fe200078e00ff */
[----:B------:R-:W-:Y:S01]  /*48c0*/  MOV R25, 0x2000 ;  /* 0x0000200000197802 */ /* 0x000fe20000000f00 */
[----:B------:R-:W3:Y:S01]  /*48d0*/  LDCU.64 UR4, c[0x0][0x890] ;  /* 0x00011200ff0477ac */ /* 0x000ee20008000a00 */
[----:B------:R-:W-:Y:S01]  /*48e0*/  IMAD.MOV.U32 R28, RZ, RZ, RZ ;  /* 0x000000ffff1c7224 */ /* 0x000fe200078e00ff */
[----:B------:R-:W4:Y:S01]  /*48f0*/  LDC R24, c[0x0][0x370] ;  /* 0x0000dc00ff187b82 */ /* 0x000f220000000800 */
[----:B------:R-:W-:Y:S01]  /*4900*/  UMOV UR6, 0x400 ;  /* 0x0000040000067882 */ /* 0x000fe20000000000 */
[----:B------:R-:W-:-:S02]  /*4910*/  UPLOP3.LUT UP1, UPT, UPT, UPT, UPT, 0x40, 0x4 ;  /* 0x000000000004789c */ /* 0x000fc40003f2e870 */
[----:B------:R-:W-:-:S04]  /*4920*/  ULEA UR6, UR37, UR6, 0x18 ;  /* 0x0000000625067291 */ /* 0x000fc8000f8ec0ff */
[----:B------:R-:W4:Y:S01]  /*4930*/  LDC R3, c[0x0][0xb0c] ;  /* 0x0002c300ff037b82 */ /* 0x000f220000000800 */
[----:B------:R-:W-:Y:S02]  /*4940*/  UIADD3 UR13, UPT, UPT, UR6, 0x108, URZ ;  /* 0x00000108060d7890 */ /* 0x000fe4000fffe0ff */
[----:B--2---:R-:W-:Y:S02]  /*4950*/  UISETP.NE.U32.AND UP2, UPT, UR8, URZ, UPT ;  /* 0x000000ff0800728c */ /* 0x004fe4000bf45070 */
[----:B------:R-:W-:Y:S02]  /*4960*/  UIADD3 UR17, UPT, UPT, UR6, 0x100, URZ ;  /* 0x0000010006117890 */ /* 0x000fe4000fffe0ff */
[----:B---3--:R-:W-:Y:S01]  /*4970*/  UISETP.NE.U32.AND UP3, UPT, UR4, URZ, UPT ;  /* 0x000000ff0400728c */ /* 0x008fe2000bf65070 */
[----:B------:R-:W2:Y:S01]  /*4980*/  LDC R18, c[0x0][0xb20] ;  /* 0x0002c800ff127b82 */ /* 0x000ea20000000800 */
[----:B-1----:R-:W-:Y:S01]  /*4990*/  ISETP.NE.AND P1, PT, R0, 0x1, PT ;  /* 0x000000010000780c */ /* 0x002fe20003f25270 */
[----:B------:R-:W-:-:S02]  /*49a0*/  UISETP.NE.AND.EX UP2, UPT, UR9, URZ, UPT, UP2 ;  /* 0x000000ff0900728c */ /* 0x000fc4000bf45320 */
[----:B------:R-:W-:Y:S02]  /*49b0*/  UPRMT UR13, UR37, 0x654, UR13 ;  /* 0x00000654250d7896 */ /* 0x000fe4000800000d */
[----:B------:R-:W-:Y:S02]  /*49c0*/  UISETP.NE.AND.EX UP3, UPT, UR5, URZ, UPT, UP3 ;  /* 0x000000ff0500728c */ /* 0x000fe4000bf65330 */
[----:B------:R-:W1:Y:S08]  /*49d0*/  LDC.64 R30, c[0x0][0x348] ;  /* 0x0000d200ff1e7b82 */ /* 0x000e700000000a00 */
[----:B------:R-:W3:Y:S08]  /*49e0*/  LDC.64 R16, c[0x0][0xb10] ;  /* 0x0002c400ff107b82 */ /* 0x000ef00000000a00 */
[----:B------:R-:W1:Y:S08]  /*49f0*/  LDC.64 R6, c[0x0][0xb18] ;  /* 0x0002c600ff067b82 */ /* 0x000e700000000a00 */
[----:B------:R-:W1:Y:S08]  /*4a00*/  LDC.64 R4, c[0x0][0xb28] ;  /* 0x0002ca00ff047b82 */ /* 0x000e700000000a00 */
[----:B--2-4-:R-:W1:Y:S02]  /*4a10*/  LDC R19, c[0x0][0x374] ;  /* 0x0000dd00ff137b82 */ /* 0x014e640000000800 */
.L_x_107:
[C---:B------:R-:W-:Y:S02]  /*4a20*/  LEA R0, R28.reuse, UR6, 0x3 ;  /* 0x000000061c007c11 */ /* 0x040fe4000f8e18ff */
[----:B------:R-:W-:Y:S02]  /*4a30*/  SHF.L.U32 R2, R27, 0x1f, RZ ;  /* 0x0000001f1b027819 */ /* 0x000fe400000006ff */
[----:B------:R-:W-:Y:S02]  /*4a40*/  LEA R20, R28, UR6, 0x4 ;  /* 0x000000061c147c11 */ /* 0x000fe4000f8e20ff */
[----:B--2---:R-:W2:Y:S02]  /*4a50*/  SYNCS.PHASECHK.TRANS64.TRYWAIT P0, [R0+URZ+0x130], R2 ;  /* 0x00013002000075a7 */ /* 0x004ea400080011ff */
[----:B--2---:R-:W-:Y:S05]  /*4a60*/  @!P0 BRA `(.L_x_99) ;  /* 0x0000005400248947 */ /* 0x004fea0003800000 */
.L_x_192:
[----:B------:R-:W-:Y:S01]  /*4a70*/  ISETP.GE.AND P0, PT, R72, 0x1, PT ;  /* 0x000000014800780c */ /* 0x000fe20003f06270 */
[----:B------:R-:W4:Y:S01]  /*4a80*/  LDS.128 R20, [R20+0x1c0] ;  /* 0x0001c00014147984 */ /* 0x000f220000000c00 */
[----:B--2---:R-:W-:Y:S01]  /*4a90*/  VIADD R0, R0, 0x140 ;  /* 0x0000014000007836 */ /* 0x004fe20000000000 */
[----:B------:R-:W-:Y:S01]  /*4aa0*/  @!PT LDS RZ, [RZ] ;  /* 0x00000000fffff984 */ /* 0x000fe20000000800 */
[----:B------:R-:W-:Y:S01]  /*4ab0*/  @!PT LDS RZ, [RZ] ;  /* 0x00000000fffff984 */ /* 0x000fe20000000800 */
[----:B------:R-:W-:Y:S01]  /*4ac0*/  @!PT LDS RZ, [RZ] ;  /* 0x00000000fffff984 */ /* 0x000fe20000000800 */
[----:B------:R-:W-:Y:S01]  /*4ad0*/  @!PT LDS RZ, [RZ] ;  /* 0x00000000fffff984 */ /* 0x000fe20000000800 */
[----:B------:R2:W-:Y:S06]  /*4ae0*/  MEMBAR.ALL.CTA ;  /* 0x0000000000007992 */ /* 0x0005ec0000008000 */
[----:B--2---:R-:W2:Y:S01]  /*4af0*/  FENCE.VIEW.ASYNC.S ;  /* 0x00000000000073c6 */ /* 0x004ea20000000000 */
[----:B------:R-:W-:Y:S04]  /*4b00*/  PRMT R0, RZ, 0x654, R0 ;  /* 0x00000654ff007816 */ /* 0x000fe80000000000 */
[----:B--2---:R2:W-:Y:S01]  /*4b10*/  SYNCS.ARRIVE.TRANS64.RED.A1T0 RZ, [R0+URZ], RZ ;  /* 0x000000ff00ff79a7 */ /* 0x0045e200081004ff */
[----:B----4-:R-:W-:Y:S11]  /*4b20*/  LOP3.LUT P3, RZ, R22, 0x1, RZ, 0xc0, !PT ;  /* 0x0000000116ff7812 */ /* 0x010ff6000786c0ff */
[----:B------:R-:W-:Y:S02]  /*4b30*/  @!UPT UIADD3 URZ, UPT, UPT, URZ, URZ, URZ ;  /* 0x000000fffffff290 */ /* 0x000fe4000fffe0ff */
[----:B------:R-:W-:Y:S02]  /*4b40*/  @P3 MOV R11, R20 ;  /* 0x00000014000b3202 */ /* 0x000fe40000000f00 */
[----:B------:R-:W-:Y:S01]  /*4b50*/  @P3 LOP3.LUT R10, R21, 0xffff, RZ, 0xc0, !PT ;  /* 0x0000ffff150a3812 */ /* 0x000fe200078ec0ff */
[----:B--2---:R-:W-:Y:S06]  /*4b60*/  @!P0 BRA `(.L_x_100) ;  /* 0x0000000000a48947 */ /* 0x004fec0003800000 */
[-C--:B-1----:R-:W-:Y:S01]  /*4b70*/  IMAD.HI.U32 R0, R19, R7.reuse, RZ ;  /* 0x0000000713007227 */ /* 0x082fe200078e00ff */
[----:B------:R-:W-:Y:S02]  /*4b80*/  ISETP.NE.AND P0, PT, R6, 0x1, PT ;  /* 0x000000010600780c */ /* 0x000fe40003f05270 */
[----:B------:R-:W-:Y:S01]  /*4b90*/  ISETP.NE.AND P2, PT, R72, 0x1, PT ;  /* 0x000000014800780c */ /* 0x000fe20003f45270 */
[----:B---3--:R-:W-:Y:S01]  /*4ba0*/  IMAD.HI.U32 R9, R24, R16, RZ ;  /* 0x0000001018097227 */ /* 0x008fe200078e00ff */
[----:B------:R-:W-:Y:S02]  /*4bb0*/  SHF.R.U32.HI R0, RZ, R18, R0 ;  /* 0x00000012ff007219 */ /* 0x000fe40000011600 */
[----:B------:R-:W-:Y:S01]  /*4bc0*/  ISETP.NE.AND P4, PT, R3, 0x1, PT ;  /* 0x000000010300780c */ /* 0x000fe20003f85270 */
[----:B------:R-:W-:Y:S01]  /*4bd0*/  IMAD.HI.U32 R13, R10, R7, RZ ;  /* 0x000000070a0d7227 */ /* 0x000fe200078e00ff */
[----:B------:R-:W-:Y:S02]  /*4be0*/  SHF.R.U32.HI R9, RZ, R17, R9 ;  /* 0x00000011ff097219 */ /* 0x000fe40000011609 */
[----:B------:R-:W-:Y:S01]  /*4bf0*/  SEL R0, R19, R0, !P0 ;  /* 0x0000000013007207 */ /* 0x000fe20004000000 */
[----:B------:R-:W-:Y:S01]  /*4c00*/  IMAD.HI.U32 R12, R11, R16, RZ ;  /* 0x000000100b0c7227 */ /* 0x000fe200078e00ff */
[----:B------:R-:W-:Y:S03]  /*4c10*/  SEL R9, R24, R9, !P4 ;  /* 0x0000000918097207 */ /* 0x000fe60006000000 */
[-C--:B------:R-:W-:Y:S01]  /*4c20*/  IMAD.HI.U32 R8, R0, R4.reuse, RZ ;  /* 0x0000000400087227 */ /* 0x080fe200078e00ff */
[----:B------:R-:W-:Y:S03]  /*4c30*/  SHF.R.U32.HI R12, RZ, R17, R12 ;  /* 0x00000011ff0c7219 */ /* 0x000fe6000001160c */
[----:B------:R-:W-:Y:S01]  /*4c40*/  IMAD.HI.U32 R2, R9, R4, RZ ;  /* 0x0000000409027227 */ /* 0x000fe200078e00ff */
[-C--:B------:R-:W-:Y:S02]  /*4c50*/  @P2 SHF.R.U32.HI R0, RZ, R5.reuse, R8 ;  /* 0x00000005ff002219 */ /* 0x080fe40000011608 */
[----:B------:R-:W-:Y:S02]  /*4c60*/  SHF.R.U32.HI R8, RZ, R18, R13 ;  /* 0x00000012ff087219 */ /* 0x000fe4000001160d */
[----:B------:R-:W-:Y:S01]  /*4c70*/  @P2 SHF.R.U32.HI R9, RZ, R5, R2 ;  /* 0x00000005ff092219 */ /* 0x000fe20000011602 */
[----:B------:R-:W-:Y:S01]  /*4c80*/  IMAD R0, R72, R0, RZ ;  /* 0x0000000048007224 */ /* 0x000fe200078e02ff */
[----:B------:R-:W-:Y:S02]  /*4c90*/  SEL R8, R10, R8, !P0 ;  /* 0x000000080a087207 */ /* 0x000fe40004000000 */
[----:B------:R-:W-:Y:S01]  /*4ca0*/  SEL R2, R11, R12, !P4 ;  /* 0x0000000c0b027207 */ /* 0x000fe20006000000 */
[----:B------:R-:W-:Y:S01]  /*4cb0*/  IMAD R12, R72, R9, RZ ;  /* 0x00000009480c7224 */ /* 0x000fe200078e02ff */
[C---:B------:R-:W-:Y:S01]  /*4cc0*/  ISETP.GE.AND P0, PT, R8.reuse, R0, PT ;  /* 0x000000000800720c */ /* 0x040fe20003f06270 */
[----:B------:R-:W-:Y:S03]  /*4cd0*/  IMAD.HI.U32 R0, R8, R4, RZ ;  /* 0x0000000408007227 */ /* 0x000fe600078e00ff */
[----:B------:R-:W-:Y:S02]  /*4ce0*/  ISETP.GE.OR P0, PT, R2, R12, P0 ;  /* 0x0000000c0200720c */ /* 0x000fe40000706670 */
[-C--:B------:R-:W-:Y:S04]  /*4cf0*/  SHF.R.U32.HI R0, RZ, R5.reuse, R0 ;  /* 0x00000005ff007219 */ /* 0x080fe80000011600 */
[----:B------:R-:W-:Y:S05]  /*4d00*/  SEL R13, R8, R0, !P2 ;  /* 0x00000000080d7207 */ /* 0x000fea0005000000 */
[----:B------:R-:W-:Y:S02]  /*4d10*/  IMAD.MOV R12, RZ, RZ, -R13 ;  /* 0x000000ffff0c7224 */ /* 0x000fe400078e0a0d */
[----:B------:R-:W-:Y:S04]  /*4d20*/  @!P0 IMAD.HI.U32 R0, R2, R4, RZ ;  /* 0x0000000402008227 */ /* 0x000fe800078e00ff */
[----:B------:R-:W-:Y:S01]  /*4d30*/  IMAD R12, R72, R12, R8 ;  /* 0x0000000c480c7224 */ /* 0x000fe200078e0208 */
[----:B------:R-:W-:Y:S04]  /*4d40*/  @!P0 SHF.R.U32.HI R0, RZ, R5, R0 ;  /* 0x00000005ff008219 */ /* 0x000fe80000011600 */
[----:B------:R-:W-:Y:S04]  /*4d50*/  @!P0 SEL R0, R2, R0, !P2 ;  /* 0x0000000002008207 */ /* 0x000fe80005000000 */
[----:B------:R-:W-:Y:S01]  /*4d60*/  @!P0 IADD3 R13, PT, PT, R13, -R0, RZ ;  /* 0x800000000d0d8210 */ /* 0x000fe20007ffe0ff */
[----:B------:R-:W-:Y:S01]  /*4d70*/  @!P0 IMAD R0, R9, R12, R0 ;  /* 0x0000000c09008224 */ /* 0x000fe200078e0200 */
[----:B------:R-:W-:Y:S01]  /*4d80*/  IADD3 R9, PT, PT, -R8, RZ, RZ ;  /* 0x000000ff08097210 */ /* 0x000fe20007ffe1ff */
[--C-:B------:R-:W-:Y:S02]  /*4d90*/  IMAD.MOV R12, RZ, RZ, -R2.reuse ;  /* 0x000000ffff0c7224 */ /* 0x100fe400078e0a02 */
[----:B------:R-:W-:Y:S02]  /*4da0*/  @!P0 IMAD R8, R13, R72, R2 ;  /* 0x000000480d088224 */ /* 0x000fe400078e0202 */
[----:B------:R-:W-:Y:S02]  /*4db0*/  @!P0 IMAD.MOV.U32 R2, RZ, RZ, R0 ;  /* 0x000000ffff028224 */ /* 0x000fe400078e0000 */
[----:B------:R-:W-:Y:S02]  /*4dc0*/  IMAD R11, R3, R12, R11 ;  /* 0x0000000c030b7224 */ /* 0x000fe400078e020b */
[----:B------:R-:W-:Y:S02]  /*4dd0*/  IMAD R10, R6, R9, R10 ;  /* 0x00000009060a7224 */ /* 0x000fe400078e020a */
[----:B------:R-:W-:Y:S02]  /*4de0*/  IMAD R11, R2, R3, R11 ;  /* 0x00000003020b7224 */ /* 0x000fe400078e020b */
[----:B------:R-:W-:Y:S02]  /*4df0*/  IMAD R10, R8, R6, R10 ;  /* 0x00000006080a7224 */ /* 0x000fe400078e020a */
.L_x_100:
[----:B------:R-:W-:Y:S05]  /*4e00*/  BRA.U UP1, `(.L_x_101) ;  /* 0x0000000101107547 */ /* 0x000fea000b800000 */
[----:B------:R-:W-:Y:S04]  /*4e10*/  MOV R2, UR7 ;  /* 0x0000000700027c02 */ /* 0x000fe80008000f00 */
[----:B------:R-:W-:Y:S04]  /*4e20*/  SHF.L.U32 R2, R2, 0x1f, RZ ;  /* 0x0000001f02027819 */ /* 0x000fe800000006ff */
[----:B------:R-:W2:Y:S02]  /*4e30*/  SYNCS.PHASECHK.TRANS64.TRYWAIT P0, [UR6+0x128], R2 ;  /* 0x00012802ff0075a7 */ /* 0x000ea40008001106 */
[----:B--2---:R-:W-:Y:S05]  /*4e40*/  @!P0 BRA `(.L_x_102) ;  /* 0x0000005000408947 */ /* 0x004fea0003800000 */
.L_x_101:
[----:B------:R-:W-:Y:S02]  /*4e50*/  R2UR UR19, R14 ;  /* 0x000000000e1372ca */ /* 0x000fe400000e0000 */
[----:B------:R-:W-:Y:S02]  /*4e60*/  R2UR UR18, R15 ;  /* 0x000000000f1272ca */ /* 0x000fe400000e0000 */
[----:B------:R-:W-:Y:S02]  /*4e70*/  ISETP.NE.U32.AND P2, PT, RZ, UR4, PT ;  /* 0x00000004ff007c0c */ /* 0x000fe4000bf45070 */
[----:B------:R-:W-:Y:S02]  /*4e80*/  SHF.L.U32 R14, R29, 0x1f, RZ ;  /* 0x0000001f1d0e7819 */ /* 0x000fe400000006ff */
[----:B------:R-:W-:Y:S05]  /*4e90*/  ISETP.NE.AND.EX P2, PT, RZ, UR5, PT, P2 ;  /* 0x00000005ff007c0c */ /* 0x000fea000bf45320 */
[----:B------:R-:W-:Y:S02]  /*4ea0*/  USHF.L.U32 UR19, UR19, 0x7, URZ ;  /* 0x0000000713137899 */ /* 0x000fe400080006ff */
[----:B------:R-:W-:Y:S01]  /*4eb0*/  USHF.L.U32 UR18, UR18, 0x7, URZ ;  /* 0x0000000712127899 */ /* 0x000fe200080006ff */
[----:B------:R-:W-:Y:S11]  /*4ec0*/  BRA.U !UP3, `(.L_x_103) ;  /* 0x000000010b347547 */ /* 0x000ff6000b800000 */
[----:B------:R-:W-:Y:S01]  /*4ed0*/  UPLOP3.LUT UP0, UPT, UPT, UPT, UP2, 0x80, 0x8 ;  /* 0x000000000008789c */ /* 0x000fe20003f0f020 */
[----:B--2---:R-:W-:Y:S02]  /*4ee0*/  HFMA2 R0, -RZ, RZ, 0, 5.9604644775390625e-08 ;  /* 0x00000001ff007431 */ /* 0x004fe400000001ff */
[----:B------:R-:W-:Y:S03]  /*4ef0*/  IMAD.MOV.U32 R170, RZ, RZ, 0x1 ;  /* 0x00000001ffaa7424 */ /* 0x000fe600078e00ff */
[----:B------:R-:W-:Y:S05]  /*4f00*/  PLOP3.LUT P0, PT, PT, PT, UP0, 0x80, 0x8 ;  /* 0x000000000008781c */ /* 0x000fea0003f0f008 */
[----:B------:R-:W2:Y:S01]  /*4f10*/  @UP0 LDCU.64 UR10, c[0x0][0x888] ;  /* 0x00011100ff0a07ac */ /* 0x000ea20008000a00 */
[----:B------:R-:W-:Y:S07]  /*4f20*/  @UP0 UIMAD UR8, UR36, UR4, URZ ;  /* 0x00000004240802a4 */ /* 0x000fee000f8e02ff */
[----:B------:R-:W-:Y:S01]  /*4f30*/  @!P0 PRMT R170, R0, 0x7610, R170 ;  /* 0x0000761000aa8816 */ /* 0x000fe200000000aa */
[----:B--2---:R-:W-:Y:S03]  /*4f40*/  @UP0 UIMAD.WIDE UR10, UR8, 0x4, UR10 ;  /* 0x00000004080a08a5 */ /* 0x004fe6000f8e020a */
[----:B------:R-:W2:Y:S03]  /*4f50*/  @!UP0 LDCU UR8, c[0x0][0x880] ;  /* 0x00011000ff0887ac */ /* 0x000ea60008000800 */
[----:B------:R-:W-:Y:S01]  /*4f60*/  IMAD.U32 R8, RZ, RZ, UR10 ;  /* 0x0000000aff087e24 */ /* 0x000fe2000f8e00ff */
[----:B------:R-:W-:Y:S05]  /*4f70*/  MOV R9, UR11 ;  /* 0x0000000b00097c02 */ /* 0x000fea0008000f00 */
[----:B-----5:R4:W5:Y:S02]  /*4f80*/  @P0 LDG.E R79, desc[UR46][R8.64] ;  /* 0x0000002e084f0981 */ /* 0x020964000c1e1900 */
[----:B--2-4-:R-:W-:Y:S07]  /*4f90*/  @!P0 IMAD.U32 R79, RZ, RZ, UR8 ;  /* 0x00000008ff4f8e24 */ /* 0x014fee000f8e00ff */
.L_x_103:
[----:B-----5:R-:W-:Y:S01]  /*4fa0*/  @!P2 FSETP.EQ.AND P0, PT, R79, RZ, PT ;  /* 0x000000ff4f00a20b */ /* 0x020fe20003f02000 */
[----:B------:R-:W-:Y:S01]  /*4fb0*/  @!UPT UIADD3 URZ, UPT, UPT, URZ, URZ, URZ ;  /* 0x000000fffffff290 */ /* 0x000fe2000fffe0ff */
[----:B------:R-:W-:Y:S11]  /*4fc0*/  @!P2 BRA `(.L_x_104) ;  /* 0x000000000014a947 */ /* 0x000ff60003800000 */
[----:B------:R-:W-:Y:S02]  /*4fd0*/  LOP3.LUT P2, RZ, R170, 0xff, RZ, 0xc0, !PT ;  /* 0x000000ffaaff7812 */ /* 0x000fe4000784c0ff */
[----:B------:R-:W-:Y:S04]  /*4fe0*/  PLOP3.LUT P0, PT, PT, PT, UP0, 0x80, 0x8 ;  /* 0x000000000008781c */ /* 0x000fe80003f0f008 */
[----:B------:R-:W-:Y:S07]  /*4ff0*/  PLOP3.LUT P0, PT, P0, PT, PT, 0x8, 0x80 ;  /* 0x000000000080781c */ /* 0x000fee000070e170 */
[----:B------:R-:W-:Y:S11]  /*5000*/  @P2 FSETP.EQ.AND P0, PT, R79, RZ, PT ;  /* 0x000000ff4f00220b */ /* 0x000ff60003f02000 */
[----:B------:R-:W-:Y:S02]  /*5010*/  @!UPT UIADD3 URZ, UPT, UPT, URZ, URZ, URZ ;  /* 0x000000fffffff290 */ /* 0x000fe4000fffe0ff */
.L_x_104:
[----:B------:R-:W4:Y:S01]  /*5020*/  SYNCS.PHASECHK.TRANS64.TRYWAIT P2, [UR6+0x110], R14 ;  /* 0x0001100eff0075a7 */ /* 0x000f220008041106 */
[----:B------:R-:W-:Y:S04]  /*5030*/  ELECT P4, URZ, PT ;  /* 0x0000000000ff782f */ /* 0x000fe80003880000 */
[----:B------:R-:W-:Y:S11]  /*5040*/  PLOP3.LUT P4, PT, P0, P4, PT, 0xf2, 0x2f ;  /* 0x00000000002f781c */ /* 0x000ff60000789e72 */
[----:B------:R-:W-:Y:S02]  /*5050*/  @!UPT UIADD3 URZ, UPT, UPT, URZ, URZ, URZ ;  /* 0x000000fffffff290 */ /* 0x000fe4000fffe0ff */
[----:B-1----:R-:W-:Y:S05]  /*5060*/  @!P4 IADD3 R8, P0, PT, R30, 0x580, RZ ;  /* 0x000005801e08c810 */ /* 0x002fea0007f1e0ff */
[----:B--2---:R-:W-:Y:S01]  /*5070*/  @!P4 IMAD.X R2, RZ, RZ, R31, P0 ;  /* 0x000000ffff02c224 */ /* 0x004fe200000e061f */
[----:B----4-:R-:W-:Y:S07]  /*5080*/  @!P2 BRA `(.L_x_105) ;  /* 0x0000004c00c8a947 */ /* 0x010fee0003800000 */
.L_x_195:
[----:B------:R-:W2:Y:S01]  /*5090*/  LDC.64 R12, c[0x0][0xb18] ;  /* 0x0002c600ff0c7b82 */ /* 0x000ea20000000a00 */
[----:B------:R-:W-:Y:S01]  /*50a0*/  @!P4 R2UR UR8, R2 ;  /* 0x000000000208c2ca */ /* 0x000fe200000e0000 */
[----:B------:R-:W-:Y:S01]  /*50b0*/  VOTEU.ALL UP1, P4 ;  /* 0x0000000000ff7886 */ /* 0x000fe20002020000 */
[----:B------:R-:W-:Y:S01]  /*50c0*/  @!P4 R2UR UR9, R8 ;  /* 0x000000000809c2ca */ /* 0x000fe200000e0000 */
[----:B-1----:R-:W-:Y:S01]  /*50d0*/  @!P4 IMAD.MOV.U32 R0, RZ, RZ, 0x2000 ;  /* 0x00002000ff00c424 */ /* 0x002fe200078e00ff */
[----:B------:R-:W-:Y:S03]  /*50e0*/  UMOV UR10, 0x0 ;  /* 0x00000000000a7882 */ /* 0x000fe60000000000 */
[----:B------:R-:W1:Y:S01]  /*50f0*/  @!P1 LDC R2, c[0x0][0xb0c] ;  /* 0x0002c300ff029b82 */ /* 0x000e620000000800 */
[----:B------:R-:W-:Y:S01]  /*5100*/  @!UP1 UIADD3 UR16, UPT, UPT, UR6, 0x200, URZ ;  /* 0x0000020006109890 */ /* 0x000fe2000fffe0ff */
[----:B------:R-:W-:Y:S01]  /*5110*/  @P3 SHF.R.U32.HI R26, RZ, 0x10, R21 ;  /* 0x00000010ff1a3819 */ /* 0x000fe20000011615 */
[----:B------:R-:W-:Y:S01]  /*5120*/  VOTEU.ALL UP1, P4 ;  /* 0x0000000000ff7886 */ /* 0x000fe20002020000 */
[----:B------:R-:W-:Y:S01]  /*5130*/  UMOV UR11, 0x10000000 ;  /* 0x10000000000b7882 */ /* 0x000fe20000000000 */
[----:B------:R-:W-:Y:S01]  /*5140*/  UMOV UR20, UR36 ;  /* 0x0000002400147c82 */ /* 0x000fe20008000000 */
[----:B------:R-:W-:Y:S02]  /*5150*/  VIADD R28, R28, 0x1 ;  /* 0x000000011c1c7836 */ /* 0x000fe40000000000 */
[----:B------:R-:W-:Y:S01]  /*5160*/  IMAD.U32 R9, RZ, RZ, UR8 ;  /* 0x00000008ff097e24 */ /* 0x000fe2000f8e00ff */
[----:B------:R-:W-:Y:S01]  /*5170*/  UPRMT UR8, UR37, 0x654, UR17 ;  /* 0x0000065425087896 */ /* 0x000fe20008000011 */
[----:B------:R-:W-:Y:S03]  /*5180*/  IMAD.U32 R8, RZ, RZ, UR9 ;  /* 0x00000009ff087e24 */ /* 0x000fe6000f8e00ff */
[----:B------:R-:W-:Y:S02]  /*5190*/  @!P4 R2UR UR15, R9 ;  /* 0x00000000090fc2ca */ /* 0x000fe400000e0000 */
[----:B------:R-:W-:Y:S02]  /*51a0*/  @!P4 R2UR UR14, R8 ;  /* 0x00000000080ec2ca */ /* 0x000fe400000e0000 */
[----:B------:R-:W4:Y:S11]  /*51b0*/  LDC.64 R8, c[0x0][0xb10] ;  /* 0x0002c400ff087b82 */ /* 0x000f360000000a00 */
[----:B------:R1:W-:Y:S01]  /*51c0*/  @!UP1 UTMALDG.3D [UR16], [UR14], desc[UR10] ;  /* 0x00000a100e0095b4 */ /* 0x0003e20008011000 */
[----:B------:R5:W-:Y:S01]  /*51d0*/  @!P4 SYNCS.ARRIVE.TRANS64.RED.A0TR RZ, [UR6+0x100], R0 ;  /* 0x00010000ffffc9a7 */ /* 0x000be20008300406 */
[C---:B----4-:R-:W-:Y:S01]  /*51e0*/  @!P1 IMAD.HI.U32 R8, R11.reuse, R8, RZ ;  /* 0x000000080b089227 */ /* 0x050fe200078e00ff */
[----:B--2---:R-:W-:Y:S02]  /*51f0*/  @!P1 ISETP.NE.AND P0, PT, R12, 0x1, PT ;  /* 0x000000010c00980c */ /* 0x004fe40003f05270 */
[----:B-1----:R-:W-:Y:S01]  /*5200*/  @!P1 ISETP.NE.AND P2, PT, R2, 0x1, PT ;  /* 0x000000010200980c */ /* 0x002fe20003f45270 */
[----:B------:R-:W-:Y:S01]  /*5210*/  SYNCS.ARRIVE.TRANS64.RED.A1T0 RZ, [UR8], RZ ;  /* 0x000000ffffff79a7 */ /* 0x000fe20008100408 */
[C---:B------:R-:W-:Y:S01]  /*5220*/  @!P1 IMAD.HI.U32 R13, R10.reuse, R13, RZ ;  /* 0x0000000d0a0d9227 */ /* 0x040fe200078e00ff */
[----:B------:R-:W-:Y:S04]  /*5230*/  @!P1 SHF.R.U32.HI R8, RZ, R9, R8 ;  /* 0x00000009ff089219 */ /* 0x000fe80000011608 */
[----:B------:R-:W-:Y:S01]  /*5240*/  @!P1 SEL R8, R11, R8, !P2 ;  /* 0x000000080b089207 */ /* 0x000fe20005000000 */
[----:B------:R-:W1:Y:S01]  /*5250*/  SYNCS.PHASECHK.TRANS64.TRYWAIT P5, [UR6+0x118], R14 ;  /* 0x0001180eff0075a7 */ /* 0x000e6200080a1106 */
[----:B-----5:R-:W2:Y:S02]  /*5260*/  @!P1 LDC R0, c[0x0][0xb20] ;  /* 0x0002c800ff009b82 */ /* 0x020ea40000000800 */
[----:B--2---:R-:W-:Y:S04]  /*5270*/  @!P1 SHF.R.U32.HI R0, RZ, R0, R13 ;  /* 0x00000000ff009219 */ /* 0x004fe8000001160d */
[----:B------:R-:W-:Y:S05]  /*5280*/  @!P1 SEL R9, R10, R0, !P0 ;  /* 0x000000000a099207 */ /* 0x000fea0004000000 */
[----:B------:R-:W-:Y:S02]  /*5290*/  @!P1 IMAD.IADD R0, R9, 0x1, -R8 ;  /* 0x0000000109009824 */ /* 0x000fe400078e0a08 */
[----:B------:R-:W-:Y:S02]  /*52a0*/  @!P1 IMAD.IADD R8, R8, 0x1, -R9 ;  /* 0x0000000108089824 */ /* 0x000fe400078e0a09 */
[----:B------:R-:W-:Y:S02]  /*52b0*/  @!P1 IMAD R11, R0, R2, R11 ;  /* 0x00000002000b9224 */ /* 0x000fe400078e020b */
[----:B------:R-:W-:Y:S01]  /*52c0*/  @!P1 IMAD R10, R8, R12, R10 ;  /* 0x0000000c080a9224 */ /* 0x000fe200078e020a */
[----:B-1----:R-:W-:Y:S06]  /*52d0*/  @!P5 BRA `(.L_x_106) ;  /* 0x0000004c004cd947 */ /* 0x002fec0003800000 */
.L_x_197:
[----:B------:R-:W-:Y:S01]  /*52e0*/  @!P4 IADD3 R2, P0, PT, R30, 0x580, RZ ;  /* 0x000005801e02c810 */ /* 0x000fe20007f1e0ff */
[----:B------:R-:W-:Y:S01]  /*52f0*/  VOTEU.ALL UP1, P4 ;  /* 0x0000000000ff7886 */ /* 0x000fe20002020000 */
[----:B------:R-:W-:Y:S01]  /*5300*/  UMOV UR20, 0x0 ;  /* 0x0000000000147882 */ /* 0x000fe20000000000 */
[----:B------:R-:W-:Y:S01]  /*5310*/  UMOV UR21, 0x10000000 ;  /* 0x1000000000157882 */ /* 0x000fe20000000000 */
[----:B------:R-:W-:Y:S01]  /*5320*/  @!P4 R2UR UR9, R2 ;  /* 0x000000000209c2ca */ /* 0x000fe200000e0000 */
[----:B-1----:R-:W-:Y:S01]  /*5330*/  @!P4 IMAD.X R0, RZ, RZ, R31, P0 ;  /* 0x000000ffff00c224 */ /* 0x002fe200000e061f */
[----:B------:R-:W-:Y:S01]  /*5340*/  @!UP1 UIADD3 UR10, UPT, UPT, UR18, 0x40, URZ ;  /* 0x00000040120a9890 */ /* 0x000fe2000fffe0ff */
[----:B------:R-:W-:Y:S01]  /*5350*/  ISETP.NE.AND P0, PT, R28, 0x2, PT ;  /* 0x000000021c00780c */ /* 0x000fe20003f05270 */
[----:B------:R-:W-:Y:S01]  /*5360*/  UMOV UR11, UR19 ;  /* 0x00000013000b7c82 */ /* 0x000fe20008000000 */
[----:B------:R-:W-:Y:S01]  /*5370*/  UMOV UR12, UR36 ;  /* 0x00000024000c7c82 */ /* 0x000fe20008000000 */
[----:B------:R-:W-:Y:S01]  /*5380*/  @!P4 R2UR UR8, R0 ;  /* 0x000000000008c2ca */ /* 0x000fe200000e0000 */
[----:B------:R-:W-:Y:S01]  /*5390*/  IMAD.IADD R15, R10, 0x1, R168 ;  /* 0x000000010a0f7824 */ /* 0x000fe200078e02a8 */
[----:B------:R-:W-:Y:S01]  /*53a0*/  @P3 R2UR UR36, R26 ;  /* 0x000000001a2432ca */ /* 0x000fe200000e0000 */
[----:B------:R-:W-:Y:S01]  /*53b0*/  IMAD.IADD R14, R11, 0x1, R169 ;  /* 0x000000010b0e7824 */ /* 0x000fe200078e02a9 */
[----:B------:R-:W-:Y:S02]  /*53c0*/  SEL R0, RZ, 0x1, P0 ;  /* 0x00000001ff007807 */ /* 0x000fe40000000000 */
[----:B------:R-:W-:Y:S01]  /*53d0*/  LOP3.LUT R29, R29, 0x1, RZ, 0x3c, !PT ;  /* 0x000000011d1d7812 */ /* 0x000fe200078e3cff */
[----:B------:R-:W-:Y:S01]  /*53e0*/  IMAD.U32 R8, RZ, RZ, UR9 ;  /* 0x00000009ff087e24 */ /* 0x000fe2000f8e00ff */
[----:B------:R-:W-:Y:S01]  /*53f0*/  @!UP1 UIADD3 UR9, UPT, UPT, UR6, 0x108, URZ ;  /* 0x0000010806099890 */ /* 0x000fe2000fffe0ff */
[----:B------:R-:W-:Y:S02]  /*5400*/  LOP3.LUT R27, R27, R0, RZ, 0x3c, !PT ;  /* 0x000000001b1b7212 */ /* 0x000fe400078e3cff */
[----:B------:R-:W-:Y:S02]  /*5410*/  SEL R28, R28, RZ, P0 ;  /* 0x000000ff1c1c7207 */ /* 0x000fe40000000000 */
[----:B------:R-:W-:Y:S01]  /*5420*/  IMAD.U32 R9, RZ, RZ, UR8 ;  /* 0x00000008ff097e24 */ /* 0x000fe2000f8e00ff */
[----:B------:R-:W-:Y:S01]  /*5430*/  @!P4 R2UR UR14, R8 ;  /* 0x00000000080ec2ca */ /* 0x000fe200000e0000 */
[----:B------:R-:W-:Y:S01]  /*5440*/  @!UP1 UIADD3 UR8, UPT, UPT, UR6, 0x2200, URZ ;  /* 0x0000220006089890 */ /* 0x000fe2000fffe0ff */
[----:B------:R-:W-:Y:S02]  /*5450*/  VOTEU.ALL UP1, P4 ;  /* 0x0000000000ff7886 */ /* 0x000fe40002020000 */
[----:B------:R-:W-:Y:S11]  /*5460*/  @!P4 R2UR UR15, R9 ;  /* 0x00000000090fc2ca */ /* 0x000ff600000e0000 */
[----:B------:R-:W-:Y:S02]  /*5470*/  @!UPT UIADD3 URZ, UPT, UPT, URZ, URZ, URZ ;  /* 0x000000fffffff290 */ /* 0x000fe4000fffe0ff */
[----:B------:R2:W-:Y:S01]  /*5480*/  @!UP1 UTMALDG.3D [UR8], [UR14], desc[UR20] ;  /* 0x000014080e0095b4 */ /* 0x0005e20008011000 */
[----:B------:R2:W-:Y:S01]  /*5490*/  @!P4 SYNCS.ARRIVE.TRANS64.RED.A0TR RZ, [UR6+0x108], R25 ;  /* 0x00010819ffffc9a7 */ /* 0x0005e20008300406 */
[----:B------:R-:W-:Y:S01]  /*54a0*/  UPLOP3.LUT UP1, UPT, UPT, UPT, UPT, 0x80, 0x8 ;  /* 0x000000000008789c */ /* 0x000fe20003f2f070 */
[----:B------:R-:W-:Y:S01]  /*54b0*/  SYNCS.ARRIVE.TRANS64.RED.A1T0 RZ, [UR13], RZ ;  /* 0x000000ffffff79a7 */ /* 0x000fe2000810040d */
[----:B------:R-:W-:Y:S09]  /*54c0*/  @P3 BRA `(.L_x_107) ;  /* 0xfffffff400543947 */ /* 0x000ff2000383ffff */
[----:B------:R-:W-:-:S04]  /*54d0*/  SHF.L.U32 R2, R29, 0x1f, RZ ;  /* 0x0000001f1d027819 */ /* 0x000fc800000006ff */
[----:B------:R-:W1:Y:S02]  /*54e0*/  SYNCS.PHASECHK.TRANS64.TRYWAIT P0, [UR6+0x110], R2 ;  /* 0x00011002ff0075a7 */ /* 0x000e640008001106 */
[----:B-1----:R-:W-:Y:S05]  /*54f0*/  @!P0 BRA `(.L_x_108) ;  /* 0x0000004800dc8947 */ /* 0x002fea0003800000 */
.L_x_199:
[----:B-1----:R-:W-:-:S07]  /*5500*/  MOV R0, UR6 ;  /* 0x0000000600007c02 */ /* 0x002fce0008000f00 */
.L_x_109:
[----:B-1----:R-:W-:-:S04]  /*5510*/  SHF.L.U32 R2, R29, 0x1f, RZ ;  /* 0x0000001f1d027819 */ /* 0x002fc800000006ff */
[----:B------:R1:W4:Y:S03]  /*5520*/  SYNCS.PHASECHK.TRANS64.TRYWAIT P0, [R0+URZ+0x118], R2 ;  /* 0x00011802000075a7 */ /* 0x00032600080011ff */
[----:B----4-:R-:W-:Y:S05]  /*5530*/  @!P0 NANOSLEEP.SYNCS 0x989680 ;  /* 0x009896800000895d */ /* 0x010fea0003900000 */
[----:B------:R-:W4:Y:S02]  /*5540*/  @!P0 SYNCS.PHASECHK.TRANS64 P0, [R0+URZ+0x118], R2 ;  /* 0x00011802000085a7 */ /* 0x000f2400080010ff */
[----:B--2-4-:R-:W-:Y:S05]  /*5550*/  @P0 EXIT ;  /* 0x000000000000094d */ /* 0x014fea0003800000 */
[----:B------:R-:W-:Y:S05]  /*5560*/  BRA `(.L_x_109) ;  /* 0xfffffffc00e87947 */ /* 0x000fea000383ffff */
.L_x_98:
[----:B------:R-:W-:-:S06]  /*5570*/  UISETP.GE.AND UP1, UPT, UR10, 0x4, UPT ;  /* 0x000000040a00788c */ /* 0x000fcc000bf26270 */
[----:B------:R-:W-:-:S13]  /*5580*/  PLOP3.LUT P0, PT, PT, PT, UP1, 0x80, 0x8 ;  /* 0x000000000008781c */ /* 0x000fda0003f0f018 */
[----:B------:R-:W-:Y:S05]  /*5590*/  @!P0 EXIT ;  /* 0x000000000000894d */ /* 0x000fea0003800000 */
[----:B------:R-:W-:Y:S01]  /*55a0*/  BAR.SYNC.DEFER_BLOCKING 0x6, 0xa0 ;  /* 0x0182800000007b1d */ /* 0x000fe20000010000 */
[----:B------:R-:W-:Y:S01]  /*55b0*/  IMAD.SHL.U32 R2, R187, 0x40, RZ ;  /* 0x00000040bb027824 */ /* 0x000fe200078e00ff */
[----:B------:R-:W-:Y:S01]  /*55c0*/  LOP3.LUT R185, R9, 0x60, R187, 0xf8, !PT ;  /* 0x0000006009b97812 */ /* 0x000fe200078ef8bb */
[C---:B------:R-:W-:Y:S01]  /*55d0*/  IMAD.SHL.U32 R171, R187.reuse, 0x8, RZ ;  /* 0x00000008bbab7824 */ /* 0x040fe200078e00ff */
[C---:B------:R-:W-:Y:S01]  /*55e0*/  LOP3.LUT R190, R187.reuse, 0x60, RZ, 0xc0, !PT ;  /* 0x00000060bbbe7812 */ /* 0x040fe200078ec0ff */
[C---:B------:R-:W-:Y:S01]  /*55f0*/  IMAD.U32 R156, R187.reuse, 0x10000, RZ ;  /* 0x00010000bb9c7824 */ /* 0x040fe200078e00ff */
[----:B------:R-:W-:Y:S02]  /*5600*/  UMOV UR49, 0x400 ;  /* 0x0000040000317882 */ /* 0x000fe40000000000 */
[----:B------:R-:W1:Y:S01]  /*5610*/  LDC R178, c[0x0][0x370] ;  /* 0x0000dc00ffb27b82 */ /* 0x000e620000000800 */
[----:B------:R-:W-:Y:S01]  /*5620*/  ULEA UR49, UR37, UR49, 0x18 ;  /* 0x0000003125317291 */ /* 0x000fe2000f8ec0ff */
[----:B------:R-:W-:Y:S01]  /*5630*/  LOP3.LUT R3, R2, 0x180, RZ, 0xc0, !PT ;  /* 0x0000018002037812 */ /* 0x000fe200078ec0ff */
[----:B------:R-:W-:Y:S01]  /*5640*/  IMAD.MOV.U32 R139, RZ, RZ, RZ ;  /* 0x000000ffff8b7224 */ /* 0x000fe200078e00ff */
[----:B------:R-:W-:Y:S01]  /*5650*/  LOP3.LUT R188, R187, 0x2, RZ, 0xc0, !PT ;  /* 0x00000002bbbc7812 */ /* 0x000fe200078ec0ff */
[----:B------:R-:W-:Y:S01]  /*5660*/  UIADD3 UR4, UPT, UPT, UR49, 0x4200, URZ ;  /* 0x0000420031047890 */ /* 0x000fe2000fffe0ff */
[----:B------:R-:W-:-:S02]  /*5670*/  LOP3.LUT R171, R3, 0x30, R171, 0xf8, !PT ;  /* 0x0000003003ab7812 */ /* 0x000fc400078ef8ab */
[----:B------:R-:W-:Y:S01]  /*5680*/  CS2R R182, SRZ ;  /* 0x0000000000b67805 */ /* 0x000fe2000001ff00 */
[----:B------:R-:W2:Y:S01]  /*5690*/  LDC R74, c[0x0][0xb0c] ;  /* 0x0002c300ff4a7b82 */ /* 0x000ea20000000800 */
[----:B------:R-:W-:Y:S01]  /*56a0*/  LOP3.LUT R156, R156, 0x600000, RZ, 0xc0, !PT ;  /* 0x006000009c9c7812 */ /* 0x000fe200078ec0ff */
[----:B------:R-:W-:Y:S01]  /*56b0*/  IMAD.MOV.U32 R193, RZ, RZ, RZ ;  /* 0x000000ffffc17224 */ /* 0x000fe200078e00ff */
[----:B------:R-:W-:Y:S02]  /*56c0*/  LOP3.LUT R171, R171, 0x1e40, R2, 0xf8, !PT ;  /* 0x00001e40abab7812 */ /* 0x000fe400078ef802 */
[----:B------:R-:W-:Y:S02]  /*56d0*/  CS2R R180, SRZ ;  /* 0x0000000000b47805 */ /* 0x000fe4000001ff00 */
[----:B------:R-:W-:Y:S01]  /*56e0*/  LOP3.LUT R187, R187, 0x4, RZ, 0xc0, !PT ;  /* 0x00000004bbbb7812 */ /* 0x000fe200078ec0ff */
[----:B------:R-:W-:Y:S01]  /*56f0*/  IMAD.MOV R176, RZ, RZ, -R188 ;  /* 0x000000ffffb07224 */ /* 0x000fe200078e0abc */
[----:B------:R-:W3:Y:S01]  /*5700*/  LDCU.64 UR52, c[0x0][0x348] ;  /* 0x00006900ff3477ac */ /* 0x000ee20008000a00 */
[----:B------:R-:W4:Y:S01]  /*5710*/  LDC R173, c[0x0][0xb20] ;  /* 0x0002c800ffad7b82 */ /* 0x000f220000000800 */
[----:B------:R-:W3:Y:S01]  /*5720*/  LDS R0, [UR49+0x1e0] ;  /* 0x0001e031ff007984 */ /* 0x000ee20008000800 */
[----:B------:R-:W-:Y:S01]  /*5730*/  VIADD R186, R171, UR49 ;  /* 0x00000031abba7c36 */ /* 0x000fe20008000000 */
[----:B------:R-:W-:Y:S01]  /*5740*/  IADD3 R184, PT, PT, -R187, 0x2, RZ ;  /* 0x00000002bbb87810 */ /* 0x000fe20007ffe1ff */
[----:B------:R-:W-:Y:S01]  /*5750*/  IMAD.MOV R175, RZ, RZ, -R187 ;  /* 0x000000ffffaf7224 */ /* 0x000fe200078e0abb */
[----:B------:R-:W1:Y:S01]  /*5760*/  LDCU UR50, c[0x0][0x384] ;  /* 0x00007080ff3277ac */ /* 0x000e620008000800 */
[----:B------:R-:W-:-:S02]  /*5770*/  IMAD.U32 R189, RZ, RZ, UR4 ;  /* 0x00000004ffbd7e24 */ /* 0x000fc4000f8e00ff */
[----:B------:R-:W1:Y:S01]  /*5780*/  LDC R73, c[0x0][0xb30] ;  /* 0x0002cc00ff497b82 */ /* 0x000e620000000800 */
[----:B------:R-:W-:Y:S01]  /*5790*/  VIADD R186, R186, 0x200 ;  /* 0x00000200baba7836 */ /* 0x000fe20000000000 */
[----:B------:R-:W1:Y:S01]  /*57a0*/  LDCU.64 UR38, c[0x0][0x888] ;  /* 0x00011100ff2677ac */ /* 0x000e620008000a00 */
[----:B------:R-:W1:Y:S05]  /*57b0*/  LDCU.64 UR44, c[0x0][0x8c0] ;  /* 0x00011800ff2c77ac */ /* 0x000e6a0008000a00 */
[----:B------:R-:W1:Y:S01]  /*57c0*/  LDC R174, c[0x0][0x388] ;  /* 0x0000e200ffae7b82 */ /* 0x000e620000000800 */
[----:B------:R-:W-:-:S07]  /*57d0*/  UIADD3 UR48, UPT, UPT, UR49, 0x200, URZ ;  /* 0x0000020031307890 */ /* 0x000fce000fffe0ff */
[----:B------:R-:W1:Y:S08]  /*57e0*/  LDC.64 R166, c[0x0][0xb10] ;  /* 0x0002c400ffa67b82 */ /* 0x000e700000000a00 */
[----:B------:R-:W1:Y:S08]  /*57f0*/  LDC.64 R70, c[0x0][0xb18] ;  /* 0x0002c600ff467b82 */ /* 0x000e700000000a00 */
[----:B------:R-:W1:Y:S01]  /*5800*/  LDC.64 R162, c[0x0][0x888] ;  /* 0x00022200ffa27b82 */ /* 0x000e620000000a00 */
[----:B---3--:R-:W-:-:S07]  /*5810*/  IMAD.IADD R156, R0, 0x1, R156 ;  /* 0x00000001009c7824 */ /* 0x008fce00078e029c */
[----:B------:R-:W3:Y:S08]  /*5820*/  LDC.64 R68, c[0x0][0xb28] ;  /* 0x0002ca00ff447b82 */ /* 0x000ef00000000a00 */
[----:B------:R-:W1:Y:S08]  /*5830*/  LDC.64 R164, c[0x0][0x890] ;  /* 0x00022400ffa47b82 */ /* 0x000e700000000a00 */
[----:B------:R-:W1:Y:S08]  /*5840*/  LDC.64 R160, c[0x0][0x8b0] ;  /* 0x00022c00ffa07b82 */ /* 0x000e700000000a00 */
[----:B------:R-:W1:Y:S08]  /*5850*/  LDC.64 R158, c[0x0][0x8a8] ;  /* 0x00022a00ff9e7b82 */ /* 0x000e700000000a00 */
[----:B--2-4-:R-:W1:Y:S02]  /*5860*/  LDC R177, c[0x0][0x374] ;  /* 0x0000dd00ffb17b82 */ /* 0x014e640000000800 */
.L_x_137:
[C---:B------:R-:W-:Y:S02]  /*5870*/  LEA R0, R193.reuse, UR49, 0x3 ;  /* 0x00000031c1007c11 */ /* 0x040fe4000f8e18ff */
[----:B------:R-:W-:Y:S02]  /*5880*/  SHF.L.U32 R2, R182, 0x1f, RZ ;  /* 0x0000001fb6027819 */ /* 0x000fe400000006ff */
[----:B-1----:R-:W-:Y:S02]  /*5890*/  LEA R16, R193, UR49, 0x4 ;  /* 0x00000031c1107c11 */ /* 0x002fe4000f8e20ff */
[----:B------:R-:W2:Y:S02]  /*58a0*/  SYNCS.PHASECHK.TRANS64.TRYWAIT P0, [R0+URZ+0x130], R2 ;  /* 0x00013002000075a7 */ /* 0x000ea400080011ff */
[----:B--2---:R-:W-:Y:S05]  /*58b0*/  @!P0 BRA `(.L_x_110) ;  /* 0x0000004800048947 */ /* 0x004fea0003800000 */
.L_x_200:
[----:B------:R-:W4:Y:S01]  /*58c0*/  LDC.64 R10, c[0x0][0xb10] ;  /* 0x0002c400ff0a7b82 */ /* 0x000f220000000a00 */
[----:B------:R-:W3:Y:S01]  /*58d0*/  LDS.128 R16, [R16+0x1c0] ;  /* 0x0001c00010107984 */ /* 0x000ee20000000c00 */
[----:B-1----:R-:W-:Y:S01]  /*58e0*/  ISETP.NE.AND P1, PT, R73, 0x1, PT ;  /* 0x000000014900780c */ /* 0x002fe20003f25270 */
[----:B--2---:R-:W-:Y:S01]  /*58f0*/  VIADD R0, R0, 0x140 ;  /* 0x0000014000007836 */ /* 0x004fe20000000000 */
[----:B------:R-:W-:Y:S04]  /*5900*/  ISETP.GE.AND P0, PT, R72, 0x1, PT ;  /* 0x000000014800780c */ /* 0x000fe80003f06270 */
[----:B------:R-:W1:Y:S01]  /*5910*/  LDC.64 R8, c[0x0][0xb18] ;  /* 0x0002c600ff087b82 */ /* 0x000e620000000a00 */
[----:B------:R-:W-:Y:S01]  /*5920*/  PRMT R0, RZ, 0x654, R0 ;  /* 0x00000654ff007816 */ /* 0x000fe20000000000 */
[----:B------:R-:W-:Y:S01]  /*5930*/  @!PT LDS RZ, [RZ] ;  /* 0x00000000fffff984 */ /* 0x000fe20000000800 */
[----:B------:R-:W-:Y:S01]  /*5940*/  @!PT LDS RZ, [RZ] ;  /* 0x00000000fffff984 */ /* 0x000fe20000000800 */
[----:B------:R-:W-:Y:S01]  /*5950*/  @!PT LDS RZ, [RZ] ;  /* 0x00000000fffff984 */ /* 0x000fe20000000800 */
[----:B------:R-:W-:Y:S01]  /*5960*/  @!PT LDS RZ, [RZ] ;  /* 0x00000000fffff984 */ /* 0x000fe20000000800 */
[----:B------:R2:W-:Y:S06]  /*5970*/  MEMBAR.ALL.CTA ;  /* 0x0000000000007992 */ /* 0x0005ec0000008000 */
[----:B--2---:R-:W2:Y:S01]  /*5980*/  FENCE.VIEW.ASYNC.S ;  /* 0x00000000000073c6 */ /* 0x004ea20000000000 */
[----:B------:R-:W1:Y:S08]  /*5990*/  @!P1 LDC R12, c[0x0][0xb20] ;  /* 0x0002c800ff0c9b82 */ /* 0x000e700000000800 */
[----:B------:R-:W1:Y:S01]  /*59a0*/  @!P1 LDC R7, c[0x0][0xb0c] ;  /* 0x0002c300ff079b82 */ /* 0x000e620000000800 */
[----:B--2---:R2:W-:Y:S01]  /*59b0*/  SYNCS.ARRIVE.TRANS64.RED.A1T0 RZ, [R0+URZ], RZ ;  /* 0x000000ff00ff79a7 */ /* 0x0045e200081004ff */
[----:B---3--:R-:W-:Y:S04]  /*59c0*/  LOP3.LUT P4, RZ, R18, 0x1, RZ, 0xc0, !PT ;  /* 0x0000000112ff7812 */ /* 0x008fe8000788c0ff */
[----:B------:R-:W-:Y:S09]  /*59d0*/  P2R R191, PR, RZ, 0x10 ;  /* 0x00000010ffbf7803 */ /* 0x000ff20000000000 */
[----:B------:R-:W-:Y:S02]  /*59e0*/  @P4 MOV R76, R16 ;  /* 0x00000010004c4202 */ /* 0x000fe40000000f00 */
[----:B------:R-:W-:Y:S01]  /*59f0*/  @P4 LOP3.LUT R75, R17, 0xffff, RZ, 0xc0, !PT ;  /* 0x0000ffff114b4812 */ /* 0x000fe200078ec0ff */
[----:B--2-4-:R-:W-:Y:S06]  /*5a00*/  @!P0 BRA `(.L_x_111) ;  /* 0x0000000000a48947 */ /* 0x014fec0003800000 */
[----:B------:R-:W-:Y:S01]  /*5a10*/  IMAD.HI.U32 R0, R177, R71, RZ ;  /* 0x00000047b1007227 */ /* 0x000fe200078e00ff */
[----:B------:R-:W-:Y:S02]  /*5a20*/  ISETP.NE.AND P0, PT, R70, 0x1, PT ;  /* 0x000000014600780c */ /* 0x000fe40003f05270 */
[----:B------:R-:W-:Y:S01]  /*5a30*/  ISETP.NE.AND P2, PT, R72, 0x1, PT ;  /* 0x000000014800780c */ /* 0x000fe20003f45270 */
[----:B------:R-:W-:Y:S01]  /*5a40*/  IMAD.HI.U32 R4, R178, R166, RZ ;  /* 0x000000a6b2047227 */ /* 0x000fe200078e00ff */
[----:B------:R-:W-:Y:S02]  /*5a50*/  SHF.R.U32.HI R0, RZ, R173, R0 ;  /* 0x000000adff007219 */ /* 0x000fe40000011600 */
[----:B------:R-:W-:Y:S01]  /*5a60*/  ISETP.NE.AND P3, PT, R74, 0x1, PT ;  /* 0x000000014a00780c */ /* 0x000fe20003f65270 */
[----:B------:R-:W-:Y:S01]  /*5a70*/  IMAD.HI.U32 R6, R75, R71, RZ ;  /* 0x000000474b067227 */ /* 0x000fe200078e00ff */
[-C--:B------:R-:W-:Y:S02]  /*5a80*/  SHF.R.U32.HI R4, RZ, R167.reuse, R4 ;  /* 0x000000a7ff047219 */ /* 0x080fe40000011604 */
[----:B------:R-:W-:Y:S01]  /*5a90*/  SEL R0, R177, R0, !P0 ;  /* 0x00000000b1007207 */ /* 0x000fe20004000000 */
[----:B------:R-:W-:Y:S01]  /*5aa0*/  IMAD.HI.U32 R5, R76, R166, RZ ;  /* 0x000000a64c057227 */ /* 0x000fe200078e00ff */
[----:B------:R-:W-:Y:S03]  /*5ab0*/  SEL R4, R178, R4, !P3 ;  /* 0x00000004b2047207 */ /* 0x000fe60005800000 */
[-C--:B------:R-:W-:Y:S01]  /*5ac0*/  IMAD.HI.U32 R3, R0, R68.reuse, RZ ;  /* 0x0000004400037227 */ /* 0x080fe200078e00ff */
[----:B------:R-:W-:Y:S03]  /*5ad0*/  SHF.R.U32.HI R5, RZ, R167, R5 ;  /* 0x000000a7ff057219 */ /* 0x000fe60000011605 */
[----:B------:R-:W-:Y:S01]  /*5ae0*/  IMAD.HI.U32 R2, R4, R68, RZ ;  /* 0x0000004404027227 */ /* 0x000fe200078e00ff */
[----:B------:R-:W-:Y:S02]  /*5af0*/  @P2 SHF.R.U32.HI R0, RZ, R69, R3 ;  /* 0x00000045ff002219 */ /* 0x000fe40000011603 */
[----:B------:R-:W-:Y:S02]  /*5b00*/  SHF.R.U32.HI R3, RZ, R173, R6 ;  /* 0x000000adff037219 */ /* 0x000fe40000011606 */
[----:B------:R-:W-:Y:S01]  /*5b10*/  @P2 SHF.R.U32.HI R4, RZ, R69, R2 ;  /* 0x00000045ff042219 */ /* 0x000fe20000011602 */
[----:B------:R-:W-:Y:S01]  /*5b20*/  IMAD R0, R72, R0, RZ ;  /* 0x0000000048007224 */ /* 0x000fe200078e02ff */
[----:B------:R-:W-:Y:S02]  /*5b30*/  SEL R3, R75, R3, !P0 ;  /* 0x000000034b037207 */ /* 0x000fe40004000000 */
[----:B------:R-:W-:Y:S01]  /*5b40*/  SEL R2, R76, R5, !P3 ;  /* 0x000000054c027207 */ /* 0x000fe20005800000 */
[----:B------:R-:W-:Y:S01]  /*5b50*/  IMAD R5, R72, R4, RZ ;  /* 0x0000000448057224 */ /* 0x000fe200078e02ff */
[C---:B------:R-:W-:Y:S01]  /*5b60*/  ISETP.GE.AND P0, PT, R3.reuse, R0, PT ;  /* 0x000000000300720c */ /* 0x040fe20003f06270 */
[C---:B------:R-:W-:Y:S03]  /*5b70*/  IMAD.HI.U32 R0, R3.reuse, R68, RZ ;  /* 0x0000004403007227 */ /* 0x040fe600078e00ff */
[C---:B------:R-:W-:Y:S02]  /*5b80*/  ISETP.GE.OR P0, PT, R2.reuse, R5, P0 ;  /* 0x000000050200720c */ /* 0x040fe40000706670 */
[----:B------:R-:W-:Y:S04]  /*5b90*/  SHF.R.U32.HI R0, RZ, R69, R0 ;  /* 0x00000045ff007219 */ /* 0x000fe80000011600 */
[C---:B------:R-:W-:Y:S05]  /*5ba0*/  SEL R6, R3.reuse, R0, !P2 ;  /* 0x0000000003067207 */ /* 0x040fea0005000000 */
        /* <DEDUP_REMOVED lines=14> */
[----:B------:R-:W-:Y:S07]  /*5c90*/  IMAD R75, R3, R70, R75 ;  /* 0x00000046034b7224 */ /* 0x000fee00078e024b */
.L_x_111:
[----:B-1----:R-:W-:Y:S01]  /*5ca0*/  @!P1 ISETP.NE.AND P0, PT, R8, 0x1, PT ;  /* 0x000000010800980c */ /* 0x002fe20003f05270 */
[----:B------:R-:W-:Y:S01]  /*5cb0*/  @!P1 IMAD.HI.U32 R0, R76, R10, RZ ;  /* 0x0000000a4c009227 */ /* 0x000fe200078e00ff */
[----:B------:R-:W-:Y:S01]  /*5cc0*/  @!P1 ISETP.NE.AND P2, PT, R7, 0x1, PT ;  /* 0x000000010700980c */ /* 0x000fe20003f45270 */
[----:B------:R-:W-:Y:S01]  /*5cd0*/  ULOP3.LUT UP0, URZ, UR48, 0x1b0, URZ, 0xc0, !UPT ;  /* 0x000001b030ff7892 */ /* 0x000fe2000f80c0ff */
[----:B------:R-:W-:Y:S01]  /*5ce0*/  R2UR UR42, R14 ;  /* 0x000000000e2a72ca */ /* 0x000fe200000e0000 */
[----:B------:R-:W-:Y:S01]  /*5cf0*/  @!P1 IMAD.HI.U32 R2, R75, R9, RZ ;  /* 0x000000094b029227 */ /* 0x000fe200078e00ff */
[----:B------:R-:W-:Y:S02]  /*5d00*/  @!P1 SHF.R.U32.HI R0, RZ, R11, R0 ;  /* 0x0000000bff009219 */ /* 0x000fe40000011600 */
[----:B------:R-:W-:Y:S01]  /*5d10*/  R2UR UR41, R15 ;  /* 0x000000000f2972ca */ /* 0x000fe200000e0000 */
[----:B------:R-:W-:Y:S01]  /*5d20*/  VIADD R193, R193, 0x1 ;  /* 0x00000001c1c17836 */ /* 0x000fe20000000000 */
[----:B------:R-:W-:Y:S02]  /*5d30*/  @!P1 SHF.R.U32.HI R2, RZ, R12, R2 ;  /* 0x0000000cff029219 */ /* 0x000fe40000011602 */
[----:B------:R-:W-:Y:S02]  /*5d40*/  @!P1 SEL R3, R76, R0, !P2 ;  /* 0x000000004c039207 */ /* 0x000fe40005000000 */
[----:B------:R-:W-:Y:S02]  /*5d50*/  @!P1 SEL R2, R75, R2, !P0 ;  /* 0x000000024b029207 */ /* 0x000fe40004000000 */
[----:B------:R-:W-:Y:S01]  /*5d60*/  @P4 SHF.R.U32.HI R179, RZ, 0x10, R17 ;  /* 0x00000010ffb34819 */ /* 0x000fe20000011611 */
[----:B------:R-:W-:Y:S02]  /*5d70*/  USHF.L.U32 UR42, UR42, 0x7, URZ ;  /* 0x000000072a2a7899 */ /* 0x000fe400080006ff */
[----:B------:R-:W-:Y:S02]  /*5d80*/  @!P1 IMAD.IADD R0, R2, 0x1, -R3 ;  /* 0x0000000102009824 */ /* 0x000fe400078e0a03 */
[----:B------:R-:W-:Y:S01]  /*5d90*/  @!P1 IMAD.IADD R2, R3, 0x1, -R2 ;  /* 0x0000000103029824 */ /* 0x000fe200078e0a02 */
[----:B------:R-:W-:Y:S01]  /*5da0*/  USHF.L.U32 UR41, UR41, 0x7, URZ ;  /* 0x0000000729297899 */ /* 0x000fe200080006ff */
[----:B------:R-:W-:Y:S02]  /*5db0*/  @!P1 IMAD R76, R0, R7, R76 ;  /* 0x00000007004c9224 */ /* 0x000fe400078e024c */
[----:B------:R-:W-:Y:S01]  /*5dc0*/  @!P1 IMAD R75, R2, R8, R75 ;  /* 0x00000008024b9224 */ /* 0x000fe200078e024b */
[----:B------:R-:W-:Y:S08]  /*5dd0*/  BRA.U !UP0, `(.L_x_112) ;  /* 0x0000000108407547 */ /* 0x000ff0000b800000 */
[----:B------:R-:W1:Y:S01]  /*5de0*/  LDCU.64 UR8, c[0x4][0x80] ;  /* 0x01001000ff0877ac */ /* 0x000e620008000a00 */
[----:B------:R-:W-:Y:S01]  /*5df0*/  MOV R3, 0x0 ;  /* 0x0000000000037802 */ /* 0x000fe20000000f00 */
[----:B------:R-:W-:Y:S02]  /*5e00*/  HFMA2 R12, -RZ, RZ, 0, 5.9604644775390625e-08 ;  /* 0x00000001ff0c7431 */ /* 0x000fe400000001ff */
[----:B------:R-:W-:Y:S02]  /*5e10*/  IMAD.MOV.U32 R8, RZ, RZ, 0x70 ;  /* 0x00000070ff087424 */ /* 0x000fe400078e00ff */
[----:B------:R-:W-:Y:S01]  /*5e20*/  IMAD.MOV.U32 R13, RZ, RZ, RZ ;  /* 0x000000ffff0d7224 */ /* 0x000fe200078e00ff */
[----:B------:R-:W2:Y:S01]  /*5e30*/  LDCU.64 UR6, c[0x4][0x88] ;  /* 0x01001100ff0677ac */ /* 0x000ea20008000a00 */
[----:B------:R-:W3:Y:S01]  /*5e40*/  LDC.64 R2, c[0x4][R3] ;  /* 0x0100000003027b82 */ /* 0x000ee20000000a00 */
[----:B------:R-:W4:Y:S01]  /*5e50*/  LDCU.64 UR4, c[0x4][0x8] ;  /* 0x01000100ff0477ac */ /* 0x000f220008000a00 */
[----:B-1----:R-:W-:Y:S01]  /*5e60*/  MOV R5, UR9 ;  /* 0x0000000900057c02 */ /* 0x002fe20008000f00 */
[----:B------:R-:W-:Y:S01]  /*5e70*/  IMAD.U32 R4, RZ, RZ, UR8 ;  /* 0x00000008ff047e24 */ /* 0x000fe2000f8e00ff */
[----:B--2---:R-:W-:Y:S01]  /*5e80*/  MOV R7, UR7 ;  /* 0x0000000700077c02 */ /* 0x004fe20008000f00 */
[----:B------:R-:W-:Y:S01]  /*5e90*/  IMAD.U32 R6, RZ, RZ, UR6 ;  /* 0x00000006ff067e24 */ /* 0x000fe2000f8e00ff */
[----:B----4-:R-:W-:Y:S01]  /*5ea0*/  MOV R11, UR5 ;  /* 0x00000005000b7c02 */ /* 0x010fe20008000f00 */
[----:B------:R-:W-:Y:S02]  /*5eb0*/  IMAD.U32 R10, RZ, RZ, UR4 ;  /* 0x00000004ff0a7e24 */ /* 0x000fe4000f8e00ff */
[----:B------:R-:W-:Y:S07]  /*5ec0*/  LEPC R20, `(.L_x_112) ;  /* 0x000000001014794e */ /* 0x000fee0000000000 */
[----:B---3-5:R-:W-:Y:S05]  /*5ed0*/  CALL.ABS.NOINC R2 ;  /* 0x0000000002007343 */ /* 0x028fea0003c00000 */
.L_x_112:
[----:B------:R-:W-:Y:S01]  /*5ee0*/  LOP3.LUT P0, RZ, R189, 0x1b0, RZ, 0xc0, !PT ;  /* 0x000001b0bdff7812 */ /* 0x000fe2000780c0ff */
[----:B------:R-:W-:Y:S11]  /*5ef0*/  BSSY.RECONVERGENT B6, `(.L_x_113) ;  /* 0x0000013000067945 */ /* 0x000ff60003800200 */
[----:B------:R-:W-:Y:S01]  /*5f00*/  @!UPT UIADD3 URZ, UPT, UPT, URZ, URZ, URZ ;  /* 0x000000fffffff290 */ /* 0x000fe2000fffe0ff */
[----:B------:R-:W-:Y:S05]  /*5f10*/  @!P0 BRA `(.L_x_114) ;  /* 0x0000000000408947 */ /* 0x000fea0003800000 */
        /* <DEDUP_REMOVED lines=16> */
.L_x_114:
[----:B------:R-:W-:Y:S05]  /*6020*/  BSYNC.RECONVERGENT B6 ;  /* 0x0000000000067941 */ /* 0x000fea0003800200 */
.L_x_113:
[----:B------:R-:W-:Y:S02]  /*6030*/  ISETP.NE.U32.AND P0, PT, RZ, UR38, PT ;  /* 0x00000026ff007c0c */ /* 0x000fe4000bf05070 */
[C---:B------:R-:W-:Y:S02]  /*6040*/  ISETP.NE.U32.AND P4, PT, R164.reuse, RZ, PT ;  /* 0x000000ffa400720c */ /* 0x040fe40003f85070 */
[----:B------:R-:W-:Y:S02]  /*6050*/  ISETP.NE.U32.AND P1, PT, R164, RZ, PT ;  /* 0x000000ffa400720c */ /* 0x000fe40003f25070 */
[----:B------:R-:W-:Y:S02]  /*6060*/  ISETP.NE.AND.EX P0, PT, RZ, UR39, PT, P0 ;  /* 0x00000027ff007c0c */ /* 0x000fe4000bf05300 */
[C---:B------:R-:W-:Y:S02]  /*6070*/  ISETP.NE.AND.EX P4, PT, R165.reuse, RZ, PT, P4 ;  /* 0x000000ffa500720c */ /* 0x040fe40003f85340 */
[----:B------:R-:W-:Y:S02]  /*6080*/  ISETP.NE.AND.EX P1, PT, R165, RZ, P0, P1 ;  /* 0x000000ffa500720c */ /* 0x000fe40000725310 */
[----:B------:R-:W-:Y:S02]  /*6090*/  ISETP.NE.U32.AND P5, PT, R160, RZ, PT ;  /* 0x000000ffa000720c */ /* 0x000fe40003fa5070 */
[----:B------:R-:W-:Y:S02]  /*60a0*/  ISETP.NE.U32.AND P2, PT, RZ, UR38, PT ;  /* 0x00000026ff007c0c */ /* 0x000fe4000bf45070 */
[----:B------:R-:W-:Y:S02]  /*60b0*/  PLOP3.LUT P0, PT, PT, PT, PT, 0x8, 0x80 ;  /* 0x000000000080781c */ /* 0x000fe40003f0e170 */
[----:B------:R-:W-:Y:S02]  /*60c0*/  ISETP.NE.AND.EX P5, PT, R161, RZ, PT, P5 ;  /* 0x000000ffa100720c */ /* 0x000fe40003fa5350 */
[----:B------:R-:W-:Y:S03]  /*60d0*/  ISETP.NE.AND.EX P2, PT, RZ, UR39, PT, P2 ;  /* 0x00000027ff007c0c */ /* 0x000fe6000bf45320 */
[----:B------:R-:W-:Y:S01]  /*60e0*/  @!P1 PLOP3.LUT P0, PT, P4, PT, PT, 0x80, 0x8 ;  /* 0x000000000008981c */ /* 0x000fe2000270f070 */
[----:B------:R-:W-:Y:S01]  /*60f0*/  @!UPT UIADD3 URZ, UPT, UPT, URZ, URZ, URZ ;  /* 0x000000fffffff290 */ /* 0x000fe2000fffe0ff */
[----:B------:R-:W-:Y:S11]  /*6100*/  @!P4 BRA `(.L_x_115) ;  /* 0x00000000002cc947 */ /* 0x000ff60003800000 */
[----:B------:R-:W-:Y:S01]  /*6110*/  ISETP.NE.U32.AND P3, PT, R162, RZ, PT ;  /* 0x000000ffa200720c */ /* 0x000fe20003f65070 */
[----:B------:R-:W-:Y:S03]  /*6120*/  IMAD.MOV.U32 R170, RZ, RZ, 0x1 ;  /* 0x00000001ffaa7424 */ /* 0x000fe600078e00ff */
[----:B------:R-:W-:Y:S11]  /*6130*/  ISETP.NE.AND.EX P3, PT, R163, RZ, PT, P3 ;  /* 0x000000ffa300720c */ /* 0x000ff60003f65330 */
[----:B------:R-:W-:Y:S02]  /*6140*/  @!UPT UIADD3 URZ, UPT, UPT, URZ, URZ, URZ ;  /* 0x000000fffffff290 */ /* 0x000fe4000fffe0ff */
[----:B------:R-:W1:Y:S01]  /*6150*/  @P3 LDC.64 R2, c[0x0][0x888] ;  /* 0x00022200ff023b82 */ /* 0x000e620000000a00 */
[----:B------:R-:W-:Y:S04]  /*6160*/  @P3 IMAD R0, R164, UR36, RZ ;  /* 0x00000024a4003c24 */ /* 0x000fe8000f8e02ff */
[----:B-1----:R-:W-:Y:S04]  /*6170*/  @P3 IMAD.WIDE R2, R0, 0x4, R2 ;  /* 0x0000000400023825 */ /* 0x002fe800078e0202 */
[----:B------:R-:W-:Y:S01]  /*6180*/  HFMA2 R0, -RZ, RZ, 0, 5.9604644775390625e-08 ;  /* 0x00000001ff007431 */ /* 0x000fe200000001ff */
[----:B-----5:R1:W5:Y:S04]  /*6190*/  @P3 LDG.E R79, desc[UR46][R2.64] ;  /* 0x0000002e024f3981 */ /* 0x020368000c1e1900 */
[----:B------:R-:W-:Y:S01]  /*61a0*/  @!P3 PRMT R170, R0, 0x7610, R170 ;  /* 0x0000761000aab816 */ /* 0x000fe200000000aa */
[----:B-1----:R-:W2:Y:S06]  /*61b0*/  @!P3 LDC R79, c[0x0][0x880] ;  /* 0x00022000ff4fbb82 */ /* 0x002eac0000000800 */
.L_x_115:
[----:B------:R-:W-:Y:S05]  /*61c0*/  @!P5 BRA `(.L_x_116) ;  /* 0x000000000020d947 */ /* 0x000fea0003800000 */
[----:B------:R-:W-:Y:S04]  /*61d0*/  ISETP.NE.U32.AND P3, PT, R158, RZ, PT ;  /* 0x000000ff9e00720c */ /* 0x000fe80003f65070 */
[----:B------:R-:W-:Y:S11]  /*61e0*/  ISETP.NE.AND.EX P3, PT, R159, RZ, PT, P3 ;  /* 0x000000ff9f00720c */ /* 0x000ff60003f65330 */
[----:B------:R-:W-:Y:S02]  /*61f0*/  @!UPT UIADD3 URZ, UPT, UPT, URZ, URZ, URZ ;  /* 0x000000fffffff290 */ /* 0x000fe4000fffe0ff */
[----:B------:R-:W1:Y:S01]  /*6200*/  @P3 LDC.64 R2, c[0x0][0x8a8] ;  /* 0x00022a00ff023b82 */ /* 0x000e620000000a00 */
[----:B------:R-:W-:Y:S04]  /*6210*/  @P3 IMAD R0, R160, UR36, RZ ;  /* 0x00000024a0003c24 */ /* 0x000fe8000f8e02ff */
[----:B-1----:R-:W-:Y:S05]  /*6220*/  @P3 IMAD.WIDE R2, R0, 0x4, R2 ;  /* 0x0000000400023825 */ /* 0x002fea00078e0202 */
[----:B-----5:R1:W5:Y:S02]  /*6230*/  @P3 LDG.E R77, desc[UR46][R2.64] ;  /* 0x0000002e024d3981 */ /* 0x020364000c1e1900 */
[----:B-1----:R-:W3:Y:S02]  /*6240*/  @!P3 LDC R77, c[0x0][0x8a0] ;  /* 0x00022800ff4dbb82 */ /* 0x002ee40000000800 */
.L_x_116:
[----:B--2--5:R-:W-:Y:S01]  /*6250*/  FSETP.NEU.AND P3, PT, R79, RZ, PT ;  /* 0x000000ff4f00720b */ /* 0x024fe20003f6d000 */
[----:B------:R-:W1:Y:S01]  /*6260*/  LDCU UR4, c[0x0][0x8c8] ;  /* 0x00011900ff0477ac */ /* 0x000e620008000800 */
[----:B------:R-:W-:Y:S02]  /*6270*/  SEL R5, RZ, 0xffffffff, P2 ;  /* 0xffffffffff057807 */ /* 0x000fe40001000000 */
[----:B------:R-:W-:Y:S01]  /*6280*/  LOP3.LUT P2, RZ, R170, 0xff, RZ, 0xc0, !PT ;  /* 0x000000ffaaff7812 */ /* 0x000fe2000784c0ff */
[----:B------:R-:W-:Y:S01]  /*6290*/  UISETP.NE.U32.AND UP0, UPT, UR44, URZ, UPT ;  /* 0x000000ff2c00728c */ /* 0x000fe2000bf05070 */
[----:B------:R-:W-:Y:S03]  /*62a0*/  @!P1 SEL R0, RZ, 0xffffffff, P3 ;  /* 0xffffffffff009807 */ /* 0x000fe60001800000 */
[----:B------:R-:W-:Y:S01]  /*62b0*/  UISETP.NE.AND.EX UP0, UPT, UR45, URZ, UPT, UP0 ;  /* 0x000000ff2d00728c */ /* 0x000fe2000bf05300 */
[----:B------:R-:W-:Y:S04]  /*62c0*/  @P0 SEL R0, R5, R0, !P2 ;  /* 0x0000000005000207 */ /* 0x000fe80005000000 */
[----:B------:R-:W-:Y:S04]  /*62d0*/  @!P1 LOP3.LUT R0, R0, 0x1, RZ, 0xc0, !PT ;  /* 0x0000000100009812 */ /* 0x000fe800078ec0ff */
[----:B------:R-:W-:Y:S01]  /*62e0*/  ISETP.NE.U32.OR P6, PT, R0, 0x1, P1 ;  /* 0x000000010000780c */ /* 0x000fe20000fc5470 */
[----:B-1----:R-:W-:Y:S01]  /*62f0*/  IMAD.U32 R2, RZ, RZ, UR4 ;  /* 0x00000004ff027e24 */ /* 0x002fe2000f8e00ff */
[----:B------:R-:W-:Y:S02]  /*6300*/  LEA R0, R181, UR49, 0x3 ;  /* 0x00000031b5007c11 */ /* 0x000fe4000f8e18ff */
[----:B------:R-:W-:Y:S09]  /*6310*/  P2R R16, PR, RZ, 0x40 ;  /* 0x00000040ff107803 */ /* 0x000ff20000000000 */
[----:B------:R-:W-:Y:S01]  /*6320*/  @P6 SHF.L.U32 R4, R180, 0x1f, RZ ;  /* 0x0000001fb4046819 */ /* 0x000fe200000006ff */
[----:B------:R-:W-:Y:S06]  /*6330*/  BRA.U !UP0, `(.L_x_117) ;  /* 0x00000001084c7547 */ /* 0x000fec000b800000 */
[----:B------:R-:W-:Y:S01]  /*6340*/  ISETP.LE.AND P1, PT, R174, UR41, PT ;  /* 0x00000029ae007c0c */ /* 0x000fe2000bf23270 */
[C---:B------:R-:W-:Y:S02]  /*6350*/  VIADD R2, R185.reuse, UR42 ;  /* 0x0000002ab9027c36 */ /* 0x040fe40008000000 */
[----:B------:R-:W-:Y:S03]  /*6360*/  IMAD.U32 R6, RZ, RZ, UR42 ;  /* 0x0000002aff067e24 */ /* 0x000fe6000f8e00ff */
[----:B------:R-:W-:Y:S11]  /*6370*/  ISETP.GE.OR P1, PT, R2, UR50, P1 ;  /* 0x0000003202007c0c */ /* 0x000ff60008f26670 */
[----:B------:R-:W-:Y:S02]  /*6380*/  @!UPT UIADD3 URZ, UPT, UPT, URZ, URZ, URZ ;  /* 0x000000fffffff290 */ /* 0x000fe4000fffe0ff */
[----:B------:R-:W-:Y:S01]  /*6390*/  @!P1 IADD3 R8, P0, PT, R185, UR42, RZ ;  /* 0x0000002ab9089c10 */ /* 0x000fe2000ff1e0ff */
[----:B------:R-:W1:Y:S01]  /*63a0*/  @!P1 LDC.64 R2, c[0x0][0x8d0] ;  /* 0x00023400ff029b82 */ /* 0x000e620000000a00 */
[----:B------:R-:W-:Y:S02]  /*63b0*/  VOTEU.ALL UP0, P1 ;  /* 0x0000000000ff7886 */ /* 0x000fe40000800000 */
[----:B------:R-:W-:Y:S03]  /*63c0*/  @!P1 LEA.HI.X.SX32 R9, R6, RZ, 0x1, P0 ;  /* 0x000000ff06099211 */ /* 0x000fe600000f0eff */
[----:B------:R-:W-:Y:S06]  /*63d0*/  @!UP0 USHF.R.S32.HI UR4, URZ, 0x1f, UR36 ;  /* 0x0000001fff048899 */ /* 0x000fec0008011424 */
[C---:B-1----:R-:W-:Y:S02]  /*63e0*/  @!P1 IMAD R6, R2.reuse, UR4, RZ ;  /* 0x0000000402069c24 */ /* 0x042fe4000f8e02ff */
[----:B------:R-:W-:Y:S04]  /*63f0*/  @!P1 IMAD.WIDE.U32 R8, R2, UR36, R8 ;  /* 0x0000002402089c25 */ /* 0x000fe8000f8e0008 */
[----:B------:R-:W-:Y:S01]  /*6400*/  @!P1 IMAD R6, R3, UR36, R6 ;  /* 0x0000002403069c24 */ /* 0x000fe2000f8e0206 */
[----:B------:R-:W-:Y:S04]  /*6410*/  @!P1 IADD3 R2, P0, PT, R8, UR44, RZ ;  /* 0x0000002c08029c10 */ /* 0x000fe8000ff1e0ff */
[--C-:B------:R-:W-:Y:S02]  /*6420*/  @!P1 IADD3.X R3, PT, PT, R9, UR45, R6.reuse, P0, !PT ;  /* 0x0000002d09039c10 */ /* 0x100fe400087fe406 */
[----:B------:R-:W-:Y:S06]  /*6430*/  PRMT R6, RZ, 0x7610, R6 ;  /* 0x00007610ff067816 */ /* 0x000fec0000000006 */
[----:B------:R-:W2:Y:S02]  /*6440*/  @!P1 LDG.E.U8 R6, desc[UR46][R2.64] ;  /* 0x0000002e02069981 */ /* 0x000ea4000c1e1100 */
[----:B--2---:R-:W-:Y:S05]  /*6450*/  F2FP.F16.E4M3.UNPACK_B R2, R6 ;  /* 0x00000006ff02723e */ /* 0x004fea00020006ff */
[----:B------:R-:W-:Y:S07]  /*6460*/  HADD2.F32 R2, -RZ, R2.H0_H0 ;  /* 0x20000002ff027230 */ /* 0x000fee0000004100 */
.L_x_117:
[----:B------:R1:W2:Y:S01]  /*6470*/  @P6 SYNCS.PHASECHK.TRANS64.TRYWAIT P1, [R0+URZ+0x100], R4 ;  /* 0x00010004000065a7 */ /* 0x0002a200080211ff */
[C---:B------:R-:W-:Y:S01]  /*6480*/  LEA R192, R139.reuse, UR49, 0x3 ;  /* 0x000000318bc07c11 */ /* 0x040fe2000f8e18ff */
[----:B------:R-:W-:Y:S01]  /*6490*/  BSSY B1, `(.L_x_118) ;  /* 0x000003b000017945 */ /* 0x000fe20003800000 */
[----:B------:R-:W-:Y:S01]  /*64a0*/  SEL R3, RZ, 0xffffffff, P3 ;  /* 0xffffffffff037807 */ /* 0x000fe20001800000 */
[----:B------:R-:W-:Y:S01]  /*64b0*/  IMAD.MOV.U32 R196, RZ, RZ, 0x1 ;  /* 0x00000001ffc47424 */ /* 0x000fe200078e00ff */
[----:B------:R-:W-:Y:S01]  /*64c0*/  CS2R R154, SRZ ;  /* 0x00000000009a7805 */ /* 0x000fe2000001ff00 */
[----:B------:R-:W-:Y:S01]  /*64d0*/  IMAD R157, R139, 0x80, R156 ;  /* 0x000000808b9d7824 */ /* 0x000fe200078e029c */
[----:B------:R-:W-:Y:S02]  /*64e0*/  @P4 SEL R3, R5, R3, !P2 ;  /* 0x0000000305034207 */ /* 0x000fe40005000000 */
[----:B------:R-:W-:Y:S02]  /*64f0*/  CS2R R152, SRZ ;  /* 0x0000000000987805 */ /* 0x000fe4000001ff00 */
[----:B------:R-:W-:Y:S02]  /*6500*/  CS2R R150, SRZ ;  /* 0x0000000000967805 */ /* 0x000fe4000001ff00 */
[----:B------:R-:W-:Y:S02]  /*6510*/  CS2R R148, SRZ ;  /* 0x0000000000947805 */ /* 0x000fe4000001ff00 */
[----:B------:R-:W-:Y:S02]  /*6520*/  LOP3.LUT R3, R3, 0x1, RZ, 0xc0, !PT ;  /* 0x0000000103037812 */ /* 0x000fe400078ec0ff */
[----:B------:R-:W-:Y:S02]  /*6530*/  CS2R R146, SRZ ;  /* 0x0000000000927805 */ /* 0x000fe4000001ff00 */
[----:B------:R-:W-:Y:S02]  /*6540*/  CS2R R144, SRZ ;  /* 0x0000000000907805 */ /* 0x000fe4000001ff00 */
[----:B------:R-:W-:Y:S02]  /*6550*/  CS2R R142, SRZ ;  /* 0x00000000008e7805 */ /* 0x000fe4000001ff00 */
[----:B------:R-:W-:Y:S02]  /*6560*/  ISETP.NE.U32.AND P5, PT, R3, 0x1, PT ;  /* 0x000000010300780c */ /* 0x000fe40003fa5070 */
[----:B------:R-:W-:Y:S02]  /*6570*/  CS2R R140, SRZ ;  /* 0x00000000008c7805 */ /* 0x000fe4000001ff00 */
[----:B------:R-:W-:Y:S02]  /*6580*/  P2R R197, PR, RZ, 0x20 ;  /* 0x00000020ffc57803 */ /* 0x000fe40000000000 */
[----:B-1----:R-:W-:Y:S04]  /*6590*/  SHF.L.U32 R4, R183, 0x1f, RZ ;  /* 0x0000001fb7047819 */ /* 0x002fe800000006ff */
[----:B------:R1:W4:Y:S01]  /*65a0*/  SYNCS.PHASECHK.TRANS64.TRYWAIT P0, [R192+URZ+0x150], R4 ;  /* 0x00015004c00075a7 */ /* 0x00032200080011ff */
[----:B--2---:R-:W-:Y:S01]  /*65b0*/  @P6 SEL R196, RZ, 0x1, !P1 ;  /* 0x00000001ffc46807 */ /* 0x004fe20004800000 */
[----:B-1----:R-:W-:Y:S06]  /*65c0*/  @!P6 BRA `(.L_x_119) ;  /* 0x00000000009ce947 */ /* 0x002fec0003800000 */
[----:B------:R-:W-:Y:S01]  /*65d0*/  @P5 IMAD R8, R181, 0x2000, R186 ;  /* 0x00002000b5085824 */ /* 0x000fe200078e02ba */
[----:B------:R-:W-:Y:S01]  /*65e0*/  ISETP.NE.AND P1, PT, R196, RZ, PT ;  /* 0x000000ffc400720c */ /* 0x000fe20003f25270 */
[----:B------:R-:W-:Y:S01]  /*65f0*/  BSSY B0, `(.L_x_120) ;  /* 0x0000010000007945 */ /* 0x000fe20003800000 */
[----:B------:R-:W-:Y:S01]  /*6600*/  CS2R R142, SRZ ;  /* 0x00000000008e7805 */ /* 0x000fe2000001ff00 */
[--C-:B------:R-:W-:Y:S01]  /*6610*/  @P5 IMAD R7, R188, -0x10, R8.reuse ;  /* 0xfffffff0bc075824 */ /* 0x100fe200078e0208 */
[----:B------:R-:W-:Y:S01]  /*6620*/  CS2R R140, SRZ ;  /* 0x00000000008c7805 */ /* 0x000fe2000001ff00 */
[----:B------:R-:W-:Y:S01]  /*6630*/  @P5 IMAD R6, R187, -0x10, R8 ;  /* 0xfffffff0bb065824 */ /* 0x000fe200078e0208 */
[----:B------:R-:W-:Y:S01]  /*6640*/  CS2R R150, SRZ ;  /* 0x0000000000967805 */ /* 0x000fe2000001ff00 */
[----:B------:R-:W-:Y:S01]  /*6650*/  @P5 IMAD R5, R184, 0x10, R7 ;  /* 0x00000010b8055824 */ /* 0x000fe200078e0207 */
[----:B------:R-:W-:Y:S02]  /*6660*/  CS2R R148, SRZ ;  /* 0x0000000000947805 */ /* 0x000fe4000001ff00 */
[----:B------:R-:W-:Y:S02]  /*6670*/  CS2R R146, SRZ ;  /* 0x0000000000927805 */ /* 0x000fe4000001ff00 */
[----:B------:R-:W-:Y:S02]  /*6680*/  CS2R R144, SRZ ;  /* 0x0000000000907805 */ /* 0x000fe4000001ff00 */
[----:B------:R-:W-:Y:S02]  /*6690*/  CS2R R154, SRZ ;  /* 0x00000000009a7805 */ /* 0x000fe4000001ff00 */
[----:B------:R-:W-:Y:S01]  /*66a0*/  CS2R R152, SRZ ;  /* 0x0000000000987805 */ /* 0x000fe2000001ff00 */
[----:B------:R-:W-:Y:S06]  /*66b0*/  @P1 BRA `(.L_x_121) ;  /* 0x00000000000c1947 */ /* 0x000fec0003800000 */
[----:B------:R-:W-:Y:S04]  /*66c0*/  SHF.L.U32 R3, R180, 0x1f, RZ ;  /* 0x0000001fb4037819 */ /* 0x000fe800000006ff */
[----:B------:R-:W1:Y:S02]  /*66d0*/  SYNCS.PHASECHK.TRANS64.TRYWAIT P1, [R0+URZ+0x100], R3 ;  /* 0x00010003000075a7 */ /* 0x000e6400080211ff */
[----:B-1----:R-:W-:Y:S05]  /*66e0*/  @!P1 BRA `(.L_x_122) ;  /* 0x00000038008c9947 */ /* 0x002fea0003800000 */
.L_x_121:
[----:B------:R-:W-:Y:S05]  /*66f0*/  BSYNC B0 ;  /* 0x0000000000007941 */ /* 0x000fea0003800000 */
.L_x_120:
[----:B------:R-:W-:Y:S01]  /*6700*/  ISETP.NE.AND P1, PT, R197, RZ, PT ;  /* 0x000000ffc500720c */ /* 0x000fe20003f25270 */
[----:B-1----:R-:W-:Y:S02]  /*6710*/  VIADD R3, R0, 0x110 ;  /* 0x0000011000037836 */ /* 0x002fe40000000000 */
[----:B------:R-:W-:Y:S02]  /*6720*/  IMAD.U32 R0, RZ, RZ, UR37 ;  /* 0x00000025ff007e24 */ /* 0x000fe4000f8e00ff */
[----:B------:R-:W-:Y:S03]  /*6730*/  VIADD R181, R181, 0x1 ;  /* 0x00000001b5b57836 */ /* 0x000fe60000000000 */
[----:B------:R-:W-:Y:S05]  /*6740*/  PRMT R0, R0, 0x654, R3 ;  /* 0x0000065400007816 */ /* 0x000fea0000000003 */
[----:B------:R1:W2:Y:S04]  /*6750*/  @P1 LDS.128 R140, [R8] ;  /* 0x00000000088c1984 */ /* 0x0002a80000000c00 */
[----:B------:R1:W1:Y:S04]  /*6760*/  @P1 LDS.128 R148, [R6+0x20] ;  /* 0x0000200006941984 */ /* 0x0002680000000c00 */
[----:B------:R1:W1:Y:S04]  /*6770*/  @P1 LDS.128 R144, [R7+0x10] ;  /* 0x0000100007901984 */ /* 0x0002680000000c00 */
[----:B------:R1:W1:Y:S01]  /*6780*/  @P1 LDS.128 R152, [R5+0x10] ;  /* 0x0000100005981984 */ /* 0x0002620000000c00 */
[C---:B------:R-:W-:Y:S01]  /*6790*/  ISETP.NE.AND P1, PT, R181.reuse, 0x2, PT ;  /* 0x00000002b500780c */ /* 0x040fe20003f25270 */
[----:B------:R-:W-:Y:S01]  /*67a0*/  @!PT LDS RZ, [RZ] ;  /* 0x00000000fffff984 */ /* 0x000fe20000000800 */
[----:B------:R-:W-:Y:S01]  /*67b0*/  @!PT LDS RZ, [RZ] ;  /* 0x00000000fffff984 */ /* 0x000fe20000000800 */
[----:B------:R-:W-:Y:S01]  /*67c0*/  @!PT LDS RZ, [RZ] ;  /* 0x00000000fffff984 */ /* 0x000fe20000000800 */
[----:B------:R-:W-:Y:S01]  /*67d0*/  @!PT LDS RZ, [RZ] ;  /* 0x00000000fffff984 */ /* 0x000fe20000000800 */
[----:B------:R5:W-:Y:S06]  /*67e0*/  MEMBAR.ALL.CTA ;  /* 0x0000000000007992 */ /* 0x000bec0000008000 */
[----:B-----5:R-:W5:Y:S01]  /*67f0*/  FENCE.VIEW.ASYNC.S ;  /* 0x00000000000073c6 */ /* 0x020f620000000000 */
[----:B------:R-:W-:Y:S01]  /*6800*/  SEL R181, R181, RZ, P1 ;  /* 0x000000ffb5b57207 */ /* 0x000fe20000800000 */
[----:B-----5:R5:W-:Y:S02]  /*6810*/  SYNCS.ARRIVE.TRANS64.RED.A1T0 RZ, [R0+URZ], RZ ;  /* 0x000000ff00ff79a7 */ /* 0x020be400081004ff */
[----:B-----5:R-:W-:Y:S04]  /*6820*/  SEL R0, RZ, 0x1, P1 ;  /* 0x00000001ff007807 */ /* 0x020fe80000800000 */
[----:B--2---:R-:W-:Y:S02]  /*6830*/  LOP3.LUT R180, R180, R0, RZ, 0x3c, !PT ;  /* 0x00000000b4b47212 */ /* 0x004fe400078e3cff */
.L_x_119:
[----:B------:R-:W-:Y:S05]  /*6840*/  BSYNC B1 ;  /* 0x0000000000017941 */ /* 0x000fea0003800000 */
.L_x_118:
[----:B------:R-:W-:Y:S04]  /*6850*/  SHF.R.U32.HI R0, RZ, 0x15, R157 ;  /* 0x00000015ff007819 */ /* 0x000fe8000001169d */
[----:B------:R-:W-:Y:S01]  /*6860*/  LOP3.LUT P1, RZ, R0, 0x3, R172, 0x48, !PT ;  /* 0x0000000300ff7812 */ /* 0x000fe200078248ac */
[----:B------:R-:W-:Y:S01]  /*6870*/  @!UPT UIADD3 URZ, UPT, UPT, URZ, URZ, URZ ;  /* 0x000000fffffff290 */ /* 0x000fe2000fffe0ff */
[----:B----4-:R-:W-:Y:S11]  /*6880*/  @P0 BRA `(.L_x_123) ;  /* 0x0000000000080947 */ /* 0x010ff60003800000 */
[----:B------:R-:W2:Y:S02]  /*6890*/  SYNCS.PHASECHK.TRANS64.TRYWAIT P0, [R192+URZ+0x150], R4 ;  /* 0x00015004c00075a7 */ /* 0x000ea400080011ff */
[----:B--2---:R-:W-:Y:S05]  /*68a0*/  @!P0 BRA `(.L_x_124) ;  /* 0x0000003800308947 */ /* 0x004fea0003800000 */
.L_x_123:
[----:B------:R-:W-:Y:S04]  /*68b0*/  BSSY.RECONVERGENT B6, `(.L_x_125) ;  /* 0x0000012000067945 */ /* 0x000fe80003800200 */
[----:B------:R-:W-:Y:S05]  /*68c0*/  @!P1 BRA `(.L_x_126) ;  /* 0x0000000000409947 */ /* 0x000fea0003800000 */
[----:B------:R-:W4:Y:S01]  /*68d0*/  LDCU.64 UR8, c[0x4][0x70] ;  /* 0x01000e00ff0877ac */ /* 0x000f220008000a00 */
[----:B------:R-:W-:Y:S01]  /*68e0*/  MOV R15, 0x0 ;  /* 0x00000000000f7802 */ /* 0x000fe20000000f00 */
[----:B------:R-:W-:Y:S02]  /*68f0*/  HFMA2 R12, -RZ, RZ, 0, 5.9604644775390625e-08 ;  /* 0x00000001ff0c7431 */ /* 0x000fe400000001ff */
[----:B-1----:R-:W-:Y:S02]  /*6900*/  IMAD.MOV.U32 R8, RZ, RZ, 0x192 ;  /* 0x00000192ff087424 */ /* 0x002fe400078e00ff */
[----:B------:R-:W-:Y:S01]  /*6910*/  IMAD.MOV.U32 R13, RZ, RZ, RZ ;  /* 0x000000ffff0d7224 */ /* 0x000fe200078e00ff */
[----:B------:R-:W1:Y:S01]  /*6920*/  LDCU.64 UR6, c[0x4][0x78] ;  /* 0x01000f00ff0677ac */ /* 0x000e620008000a00 */
[----:B------:R-:W3:Y:S01]  /*6930*/  LDC.64 R14, c[0x4][R15] ;  /* 0x010000000f0e7b82 */ /* 0x000ee20000000a00 */
[----:B------:R-:W5:Y:S01]  /*6940*/  LDCU.64 UR4, c[0x4][0x10] ;  /* 0x01000200ff0477ac */ /* 0x000f620008000a00 */
[----:B----4-:R-:W-:Y:S01]  /*6950*/  MOV R5, UR9 ;  /* 0x0000000900057c02 */ /* 0x010fe20008000f00 */
[----:B--2---:R-:W-:Y:S01]  /*6960*/  IMAD.U32 R4, RZ, RZ, UR8 ;  /* 0x00000008ff047e24 */ /* 0x004fe2000f8e00ff */
[----:B-1----:R-:W-:Y:S01]  /*6970*/  MOV R7, UR7 ;  /* 0x0000000700077c02 */ /* 0x002fe20008000f00 */
[----:B------:R-:W-:Y:S01]  /*6980*/  IMAD.U32 R6, RZ, RZ, UR6 ;  /* 0x00000006ff067e24 */ /* 0x000fe2000f8e00ff */
[----:B-----5:R-:W-:Y:S01]  /*6990*/  MOV R11, UR5 ;  /* 0x00000005000b7c02 */ /* 0x020fe20008000f00 */
[----:B------:R-:W-:Y:S02]  /*69a0*/  IMAD.U32 R10, RZ, RZ, UR4 ;  /* 0x00000004ff0a7e24 */ /* 0x000fe4000f8e00ff */
[----:B------:R-:W-:Y:S07]  /*69b0*/  LEPC R20, `(.L_x_126) ;  /* 0x000000001014794e */ /* 0x000fee0000000000 */
[----:B---3--:R-:W-:Y:S05]  /*69c0*/  CALL.ABS.NOINC R14 ;  /* 0x000000000e007343 */ /* 0x008fea0003c00000 */
.L_x_126:
[----:B------:R-:W-:Y:S05]  /*69d0*/  BSYNC.RECONVERGENT B6 ;  /* 0x0000000000067941 */ /* 0x000fea0003800200 */
.L_x_125:
[----:B--2---:R-:W-:Y:S01]  /*69e0*/  F2FP.F16.E4M3.UNPACK_B R4, R141.H1 ;  /* 0x0000008dff04723e */ /* 0x004fe200030006ff */
[----:B------:R-:W-:Y:S05]  /*69f0*/  WARPSYNC.ALL ;  /* 0x0000000000007948 */ /* 0x000fea0003800000 */
[----:B------:R-:W-:Y:S01]  /*6a00*/  R2UR UR4, R157 ;  /* 0x000000009d0472ca */ /* 0x000fe200000e0000 */
[--C-:B------:R-:W-:Y:S01]  /*6a10*/  HADD2.F32 R85, -RZ, R4.reuse.H0_H0 ;  /* 0x20000004ff557230 */ /* 0x100fe20000004100 */
[----:B------:R-:W-:Y:S01]  /*6a20*/  ISETP.NE.AND P6, PT, R16, RZ, PT ;  /* 0x000000ff1000720c */ /* 0x000fe20003fc5270 */
[----:B------:R-:W-:Y:S01]  /*6a30*/  HADD2.F32 R86, -RZ, R4.H1_H1 ;  /* 0x30000004ff567230 */ /* 0x000fe20000004100 */
[----:B------:R-:W-:Y:S01]  /*6a40*/  F2FP.F16.E4M3.UNPACK_B R4, R143.H1 ;  /* 0x0000008fff04723e */ /* 0x000fe200030006ff */
[----:B------:R-:W-:Y:S01]  /*6a50*/  BSSY.RECONVERGENT B0, `(.L_x_127) ;  /* 0x000011d000007945 */ /* 0x000fe20003800200 */
[-C--:B------:R-:W-:Y:S02]  /*6a60*/  F2FP.F16.E4M3.UNPACK_B R0, R140.reuse.H1 ;  /* 0x0000008cff00723e */ /* 0x080fe400030006ff */
[----:B------:R-:W-:Y:S01]  /*6a70*/  F2FP.F16.E4M3.UNPACK_B R3, R140 ;  /* 0x0000008cff03723e */ /* 0x000fe200020006ff */
[----:B------:R-:W-:Y:S01]  /*6a80*/  HADD2.F32 R93, -RZ, R4.H0_H0 ;  /* 0x20000004ff5d7230 */ /* 0x000fe20000004100 */
[----:B-1----:R-:W-:Y:S01]  /*6a90*/  F2FP.F16.E4M3.UNPACK_B R126, R151.H1 ;  /* 0x00000097ff7e723e */ /* 0x002fe200030006ff */
[--C-:B------:R-:W-:Y:S01]  /*6aa0*/  HADD2.F32 R81, -RZ, R0.reuse.H0_H0 ;  /* 0x20000000ff517230 */ /* 0x100fe20000004100 */
[----:B------:R-:W-:Y:S01]  /*6ab0*/  F2FP.F16.E4M3.UNPACK_B R134, R153.H1 ;  /* 0x00000099ff86723e */ /* 0x000fe200030006ff */
[----:B------:R-:W-:Y:S01]  /*6ac0*/  HADD2.F32 R82, -RZ, R0.H1_H1 ;  /* 0x30000000ff527230 */ /* 0x000fe20000004100 */
[-C--:B------:R-:W-:Y:S01]  /*6ad0*/  F2FP.F16.E4M3.UNPACK_B R0, R142.reuse ;  /* 0x0000008eff00723e */ /* 0x080fe200020006ff */
[--C-:B------:R-:W-:Y:S01]  /*6ae0*/  HADD2.F32 R78, -RZ, R3.reuse.H0_H0 ;  /* 0x20000003ff4e7230 */ /* 0x100fe20000004100 */
[----:B------:R-:W-:Y:S01]  /*6af0*/  ISETP.NE.AND P0, PT, R190, RZ, PT ;  /* 0x000000ffbe00720c */ /* 0x000fe20003f05270 */
[----:B------:R-:W-:Y:S01]  /*6b00*/  HADD2.F32 R80, -RZ, R3.H1_H1 ;  /* 0x30000003ff507230 */ /* 0x000fe20000004100 */
[----:B------:R-:W-:Y:S01]  /*6b10*/  F2FP.F16.E4M3.UNPACK_B R3, R141 ;  /* 0x0000008dff03723e */ /* 0x000fe200020006ff */
[--C-:B------:R-:W-:Y:S02]  /*6b20*/  HADD2.F32 R87, -RZ, R0.reuse.H0_H0 ;  /* 0x20000000ff577230 */ /* 0x100fe40000004100 */
[----:B------:R-:W-:Y:S01]  /*6b30*/  HADD2.F32 R88, -RZ, R0.H1_H1 ;  /* 0x30000000ff587230 */ /* 0x000fe20000004100 */
[----:B------:R-:W-:Y:S01]  /*6b40*/  F2FP.F16.E4M3.UNPACK_B R0, R143 ;  /* 0x0000008fff00723e */ /* 0x000fe200020006ff */
[--C-:B------:R-:W-:Y:S02]  /*6b50*/  HADD2.F32 R84, -RZ, R3.reuse.H1_H1 ;  /* 0x30000003ff547230 */ /* 0x100fe40000004100 */
[----:B------:R-:W-:Y:S01]  /*6b60*/  HADD2.F32 R83, -RZ, R3.H0_H0 ;  /* 0x20000003ff537230 */ /* 0x000fe20000004100 */
[----:B------:R-:W-:Y:S01]  /*6b70*/  F2FP.F16.E4M3.UNPACK_B R3, R142.H1 ;  /* 0x0000008eff03723e */ /* 0x000fe200030006ff */
[--C-:B------:R-:W-:Y:S02]  /*6b80*/  HADD2.F32 R91, -RZ, R0.reuse.H0_H0 ;  /* 0x20000000ff5b7230 */ /* 0x100fe40000004100 */
[----:B------:R-:W-:Y:S01]  /*6b90*/  HADD2.F32 R92, -RZ, R0.H1_H1 ;  /* 0x30000000ff5c7230 */ /* 0x000fe20000004100 */
[-C--:B------:R-:W-:Y:S01]  /*6ba0*/  F2FP.F16.E4M3.UNPACK_B R0, R144.reuse.H1 ;  /* 0x00000090ff00723e */ /* 0x080fe200030006ff */
[--C-:B------:R-:W-:Y:S02]  /*6bb0*/  HADD2.F32 R89, -RZ, R3.reuse.H0_H0 ;  /* 0x20000003ff597230 */ /* 0x100fe40000004100 */
[----:B------:R-:W-:Y:S01]  /*6bc0*/  HADD2.F32 R90, -RZ, R3.H1_H1 ;  /* 0x30000003ff5a7230 */ /* 0x000fe20000004100 */
[----:B------:R-:W-:Y:S01]  /*6bd0*/  F2FP.F16.E4M3.UNPACK_B R3, R144 ;  /* 0x00000090ff03723e */ /* 0x000fe200020006ff */
[--C-:B------:R-:W-:Y:S02]  /*6be0*/  HADD2.F32 R97, -RZ, R0.reuse.H0_H0 ;  /* 0x20000000ff617230 */ /* 0x100fe40000004100 */
[----:B------:R-:W-:Y:S01]  /*6bf0*/  HADD2.F32 R98, -RZ, R0.H1_H1 ;  /* 0x30000000ff627230 */ /* 0x000fe20000004100 */
[----:B------:R-:W-:Y:S01]  /*6c00*/  F2FP.F16.E4M3.UNPACK_B R0, R146 ;  /* 0x00000092ff00723e */ /* 0x000fe200020006ff */
[----:B------:R-:W-:Y:S01]  /*6c10*/  HADD2.F32 R94, -RZ, R4.H1_H1 ;  /* 0x30000004ff5e7230 */ /* 0x000fe20000004100 */
[----:B------:R-:W-:Y:S01]  /*6c20*/  F2FP.F16.E4M3.UNPACK_B R4, R145.H1 ;  /* 0x00000091ff04723e */ /* 0x000fe200030006ff */
[--C-:B------:R-:W-:Y:S02]  /*6c30*/  HADD2.F32 R95, -RZ, R3.reuse.H0_H0 ;  /* 0x20000003ff5f7230 */ /* 0x100fe40000004100 */
[--C-:B------:R-:W-:Y:S02]  /*6c40*/  HADD2.F32 R103, -RZ, R0.reuse.H0_H0 ;  /* 0x20000000ff677230 */ /* 0x100fe40000004100 */
[----:B------:R-:W-:Y:S01]  /*6c50*/  HADD2.F32 R104, -RZ, R0.H1_H1 ;  /* 0x30000000ff687230 */ /* 0x000fe20000004100 */
[----:B------:R-:W-:Y:S01]  /*6c60*/  F2FP.F16.E4M3.UNPACK_B R0, R147 ;  /* 0x00000093ff00723e */ /* 0x000fe200020006ff */
[----:B------:R-:W-:Y:S01]  /*6c70*/  HADD2.F32 R96, -RZ, R3.H1_H1 ;  /* 0x30000003ff607230 */ /* 0x000fe20000004100 */
[----:B------:R-:W-:Y:S01]  /*6c80*/  F2FP.F16.E4M3.UNPACK_B R3, R145 ;  /* 0x00000091ff03723e */ /* 0x000fe200020006ff */
[--C-:B------:R-:W-:Y:S02]  /*6c90*/  HADD2.F32 R101, -RZ, R4.reuse.H0_H0 ;  /* 0x20000004ff657230 */ /* 0x100fe40000004100 */
[----:B------:R-:W-:Y:S01]  /*6ca0*/  HADD2.F32 R102, -RZ, R4.H1_H1 ;  /* 0x30000004ff667230 */ /* 0x000fe20000004100 */
[----:B------:R-:W-:Y:S01]  /*6cb0*/  F2FP.F16.E4M3.UNPACK_B R4, R147.H1 ;  /* 0x00000093ff04723e */ /* 0x000fe200030006ff */
        /* <DEDUP_REMOVED lines=15> */
[--C-:B------:R-:W-:Y:S02]  /*6db0*/  HADD2.F32 R117, -RZ, R4.reuse.H0_H0 ;  /* 0x20000004ff757230 */ /* 0x100fe40000004100 */
[----:B------:R-:W-:Y:S02]  /*6dc0*/  HADD2.F32 R118, -RZ, R4.H1_H1 ;  /* 0x30000004ff767230 */ /* 0x000fe40000004100 */
[--C-:B------:R-:W-:Y:S01]  /*6dd0*/  HADD2.F32 R115, -RZ, R0.reuse.H0_H0 ;  /* 0x20000000ff737230 */ /* 0x100fe20000004100 */
[----:B------:R-:W3:Y:S01]  /*6de0*/  LDTM.x64 R4, tmem[UR4] ;  /* 0x00000004000479ee */ /* 0x000ee20008340000 */
[----:B------:R-:W-:Y:S01]  /*6df0*/  HADD2.F32 R116, -RZ, R0.H1_H1 ;  /* 0x30000000ff747230 */ /* 0x000fe20000004100 */
[-C--:B------:R-:W-:Y:S01]  /*6e00*/  F2FP.F16.E4M3.UNPACK_B R0, R150.reuse.H1 ;  /* 0x00000096ff00723e */ /* 0x080fe200030006ff */
[--C-:B------:R-:W-:Y:S02]  /*6e10*/  HADD2.F32 R111, -RZ, R3.reuse.H0_H0 ;  /* 0x20000003ff6f7230 */ /* 0x100fe40000004100 */
[----:B------:R-:W-:Y:S01]  /*6e20*/  HADD2.F32 R112, -RZ, R3.H1_H1 ;  /* 0x30000003ff707230 */ /* 0x000fe20000004100 */
[----:B------:R-:W-:Y:S01]  /*6e30*/  F2FP.F16.E4M3.UNPACK_B R3, R150 ;  /* 0x00000096ff03723e */ /* 0x000fe200020006ff */
[--C-:B------:R-:W-:Y:S02]  /*6e40*/  HADD2.F32 R121, -RZ, R0.reuse.H0_H0 ;  /* 0x20000000ff797230 */ /* 0x100fe40000004100 */
[----:B------:R-:W-:Y:S01]  /*6e50*/  HADD2.F32 R122, -RZ, R0.H1_H1 ;  /* 0x30000000ff7a7230 */ /* 0x000fe20000004100 */
[-C--:B------:R-:W-:Y:S01]  /*6e60*/  F2FP.F16.E4M3.UNPACK_B R0, R152.reuse ;  /* 0x00000098ff00723e */ /* 0x080fe200020006ff */
[--C-:B------:R-:W-:Y:S02]  /*6e70*/  HADD2.F32 R119, -RZ, R3.reuse.H0_H0 ;  /* 0x20000003ff777230 */ /* 0x100fe40000004100 */
[----:B------:R-:W-:Y:S01]  /*6e80*/  HADD2.F32 R120, -RZ, R3.H1_H1 ;  /* 0x30000003ff787230 */ /* 0x000fe20000004100 */
[----:B------:R-:W-:Y:S01]  /*6e90*/  F2FP.F16.E4M3.UNPACK_B R3, R151 ;  /* 0x00000097ff03723e */ /* 0x000fe200020006ff */
[--C-:B------:R-:W-:Y:S02]  /*6ea0*/  HADD2.F32 R127, -RZ, R0.reuse.H0_H0 ;  /* 0x20000000ff7f7230 */ /* 0x100fe40000004100 */
[----:B------:R-:W-:Y:S01]  /*6eb0*/  HADD2.F32 R128, -RZ, R0.H1_H1 ;  /* 0x30000000ff807230 */ /* 0x000fe20000004100 */
[----:B------:R-:W-:Y:S01]  /*6ec0*/  F2FP.F16.E4M3.UNPACK_B R0, R153 ;  /* 0x00000099ff00723e */ /* 0x000fe200020006ff */
        /* <DEDUP_REMOVED lines=9> */
[--C-:B------:R-:W-:Y:S02]  /*6f60*/  HADD2.F32 R138, -RZ, R0.reuse.H1_H1 ;  /* 0x30000000ff8a7230 */ /* 0x100fe40000004100 */
[----:B------:R-:W-:Y:S02]  /*6f70*/  HADD2.F32 R137, -RZ, R0.H0_H0 ;  /* 0x20000000ff897230 */ /* 0x000fe40000004100 */
[C-C-:B---3--:R-:W-:Y:S01]  /*6f80*/  FFMA R0, R77.reuse, R4, R2.reuse ;  /* 0x000000044d007223 */ /* 0x148fe20000000002 */
[--C-:B------:R-:W-:Y:S02]  /*6f90*/  HADD2.F32 R135, -RZ, R3.reuse.H0_H0 ;  /* 0x20000003ff877230 */ /* 0x100fe40000004100 */
[----:B------:R-:W-:Y:S02]  /*6fa0*/  HADD2.F32 R136, -RZ, R3.H1_H1 ;  /* 0x30000003ff887230 */ /* 0x000fe40000004100 */
[C-C-:B------:R-:W-:Y:S01]  /*6fb0*/  FFMA R3, R77.reuse, R5, R2.reuse ;  /* 0x000000054d037223 */ /* 0x140fe20000000002 */
        /* <DEDUP_REMOVED lines=60> */
[----:B------:R-:W-:Y:S01]  /*7380*/  F2FP.F16.E4M3.UNPACK_B R65, R155 ;  /* 0x0000009bff41723e */ /* 0x000fe200020006ff */
[C-C-:B------:R-:W-:Y:S01]  /*7390*/  FFMA R66, R77.reuse, R66, R2.reuse ;  /* 0x000000424d427223 */ /* 0x140fe20000000002 */
[----:B------:R-:W-:Y:S01]  /*73a0*/  FFMA R67, R77, R67, R2 ;  /* 0x000000434d437223 */ /* 0x000fe20000000002 */
[C---:B------:R-:W-:Y:S01]  /*73b0*/  FFMA R0, R79.reuse, R78, R0 ;  /* 0x0000004e4f007223 */ /* 0x040fe20000000000 */
[C---:B------:R-:W-:Y:S01]  /*73c0*/  FFMA R3, R79.reuse, R80, R3 ;  /* 0x000000504f037223 */ /* 0x040fe20000000003 */
[----:B------:R-:W-:Y:S01]  /*73d0*/  F2FP.F16.E4M3.UNPACK_B R80, R155.H1 ;  /* 0x0000009bff50723e */ /* 0x000fe200030006ff */
[C---:B------:R-:W-:Y:S01]  /*73e0*/  FFMA R6, R79.reuse, R81, R6 ;  /* 0x000000514f067223 */ /* 0x040fe20000000006 */
[C---:B------:R-:W-:Y:S01]  /*73f0*/  FFMA R7, R79.reuse, R82, R7 ;  /* 0x000000524f077223 */ /* 0x040fe20000000007 */
[C---:B------:R-:W-:Y:S01]  /*7400*/  FFMA R4, R79.reuse, R83, R4 ;  /* 0x000000534f047223 */ /* 0x040fe20000000004 */
[C---:B------:R-:W-:Y:S01]  /*7410*/  FFMA R5, R79.reuse, R84, R5 ;  /* 0x000000544f057223 */ /* 0x040fe20000000005 */
[C---:B------:R-:W-:Y:S01]  /*7420*/  FFMA R10, R79.reuse, R85, R10 ;  /* 0x000000554f0a7223 */ /* 0x040fe2000000000a */
[----:B------:R-:W-:Y:S01]  /*7430*/  FFMA R11, R79, R86, R11 ;  /* 0x000000564f0b7223 */ /* 0x000fe2000000000b */
[----:B------:R-:W-:Y:S01]  /*7440*/  F2FP.SATFINITE.E4M3.F32.PACK_AB_MERGE_C R6, R7, R6, RZ ;  /* 0x000000060706723e */ /* 0x000fe200048070ff */
[C---:B------:R-:W-:Y:S01]  /*7450*/  FFMA R8, R79.reuse, R87, R8 ;  /* 0x000000574f087223 */ /* 0x040fe20000000008 */
[C---:B------:R-:W-:Y:S01]  /*7460*/  FFMA R9, R79.reuse, R88, R9 ;  /* 0x000000584f097223 */ /* 0x040fe20000000009 */
[----:B------:R-:W-:Y:S01]  /*7470*/  FFMA R14, R79, R89, R14 ;  /* 0x000000594f0e7223 */ /* 0x000fe2000000000e */
[----:B------:R-:W-:Y:S01]  /*7480*/  F2FP.SATFINITE.E4M3.F32.PACK_AB_MERGE_C R10, R11, R10, RZ ;  /* 0x0000000a0b0a723e */ /* 0x000fe200048070ff */
[----:B------:R-:W-:Y:S01]  /*7490*/  FFMA R15, R79, R90, R15 ;  /* 0x0000005a4f0f7223 */ /* 0x000fe2000000000f */
[----:B------:R-:W-:Y:S01]  /*74a0*/  F2FP.SATFINITE.E4M3.F32.PACK_AB_MERGE_C R84, R3, R0, R6 ;  /* 0x000000000354723e */ /* 0x000fe20004807006 */
[----:B------:R-:W-:Y:S01]  /*74b0*/  FFMA R12, R79, R91, R12 ;  /* 0x0000005b4f0c7223 */ /* 0x000fe2000000000c */
[----:B------:R-:W-:Y:S01]  /*74c0*/  F2FP.SATFINITE.E4M3.F32.PACK_AB_MERGE_C R85, R5, R4, R10 ;  /* 0x000000040555723e */ /* 0x000fe2000480700a */
[----:B------:R-:W-:Y:S01]  /*74d0*/  FFMA R13, R79, R92, R13 ;  /* 0x0000005c4f0d7223 */ /* 0x000fe2000000000d */
[----:B------:R-:W-:Y:S01]  /*74e0*/  F2FP.SATFINITE.E4M3.F32.PACK_AB_MERGE_C R14, R15, R14, RZ ;  /* 0x0000000e0f0e723e */ /* 0x000fe200048070ff */
[C---:B------:R-:W-:Y:S01]  /*74f0*/  FFMA R18, R79.reuse, R93, R18 ;  /* 0x0000005d4f127223 */ /* 0x040fe20000000012 */
[----:B------:R-:W-:Y:S01]  /*7500*/  SHF.L.U32 R0, R176, 0x4, RZ ;  /* 0x00000004b0007819 */ /* 0x000fe200000006ff */
[----:B------:R-:W-:Y:S01]  /*7510*/  FFMA R19, R79, R94, R19 ;  /* 0x0000005e4f137223 */ /* 0x000fe20000000013 */
[----:B------:R-:W-:Y:S01]  /*7520*/  F2FP.SATFINITE.E4M3.F32.PACK_AB_MERGE_C R86, R9, R8, R14 ;  /* 0x000000080956723e */ /* 0x000fe2000480700e */
[----:B------:R-:W-:Y:S01]  /*7530*/  FFMA R16, R79, R95, R16 ;  /* 0x0000005f4f107223 */ /* 0x000fe20000000010 */
[----:B------:R-:W-:Y:S01]  /*7540*/  SHF.L.U32 R4, R175, 0x4, RZ ;  /* 0x00000004af047819 */ /* 0x000fe200000006ff */
[----:B------:R-:W-:Y:S01]  /*7550*/  FFMA R17, R79, R96, R17 ;  /* 0x000000604f117223 */ /* 0x000fe20000000011 */
[----:B------:R-:W-:Y:S01]  /*7560*/  F2FP.SATFINITE.E4M3.F32.PACK_AB_MERGE_C R18, R19, R18, RZ ;  /* 0x000000121312723e */ /* 0x000fe200048070ff */
[C---:B------:R-:W-:Y:S01]  /*7570*/  FFMA R22, R79.reuse, R97, R22 ;  /* 0x000000614f167223 */ /* 0x040fe20000000016 */
[----:B------:R-:W-:Y:S01]  /*7580*/  IADD3 R195, PT, PT, R186, R4, RZ ;  /* 0x00000004bac37210 */ /* 0x000fe20007ffe0ff */
[----:B------:R-:W-:Y:S01]  /*7590*/  FFMA R23, R79, R98, R23 ;  /* 0x000000624f177223 */ /* 0x000fe20000000017 */
[----:B------:R-:W-:Y:S01]  /*75a0*/  F2FP.SATFINITE.E4M3.F32.PACK_AB_MERGE_C R87, R13, R12, R18 ;  /* 0x0000000c0d57723e */ /* 0x000fe20004807012 */
[C---:B------:R-:W-:Y:S01]  /*75b0*/  FFMA R20, R79.reuse, R99, R20 ;  /* 0x000000634f147223 */ /* 0x040fe20000000014 */
[----:B------:R-:W-:Y:S01]  /*75c0*/  SHF.L.U32 R3, R184, 0x4, RZ ;  /* 0x00000004b8037819 */ /* 0x000fe200000006ff */
[----:B------:R-:W-:Y:S01]  /*75d0*/  FFMA R21, R79, R100, R21 ;  /* 0x000000644f157223 */ /* 0x000fe20000000015 */
[----:B------:R-:W-:Y:S01]  /*75e0*/  F2FP.SATFINITE.E4M3.F32.PACK_AB_MERGE_C R22, R23, R22, RZ ;  /* 0x000000161716723e */ /* 0x000fe200048070ff */
[----:B------:R-:W-:Y:S01]  /*75f0*/  FFMA R26, R79, R101, R26 ;  /* 0x000000654f1a7223 */ /* 0x000fe2000000001a */
[----:B------:R-:W-:Y:S01]  /*7600*/  LEA R5, R181, UR49, 0x3 ;  /* 0x00000031b5057c11 */ /* 0x000fe2000f8e18ff */
[----:B------:R-:W-:Y:S01]  /*7610*/  FFMA R27, R79, R102, R27 ;  /* 0x000000664f1b7223 */ /* 0x000fe2000000001b */
[----:B------:R-:W-:Y:S01]  /*7620*/  F2FP.SATFINITE.E4M3.F32.PACK_AB_MERGE_C R16, R17, R16, R22 ;  /* 0x000000101110723e */ /* 0x000fe20004807016 */
[C---:B------:R-:W-:Y:S01]  /*7630*/  FFMA R24, R79.reuse, R103, R24 ;  /* 0x000000674f187223 */ /* 0x040fe20000000018 */
[----:B------:R-:W-:Y:S01]  /*7640*/  @P6 SHF.L.U32 R6, R180, 0x1f, RZ ;  /* 0x0000001fb4066819 */ /* 0x000fe200000006ff */
[----:B------:R-:W-:Y:S01]  /*7650*/  FFMA R25, R79, R104, R25 ;  /* 0x000000684f197223 */ /* 0x000fe20000000019 */
[----:B------:R-:W-:Y:S01]  /*7660*/  F2FP.SATFINITE.E4M3.F32.PACK_AB_MERGE_C R17, R27, R26, RZ ;  /* 0x0000001a1b11723e */ /* 0x000fe200048070ff */
[C---:B------:R-:W-:Y:S01]  /*7670*/  FFMA R30, R79.reuse, R105, R30 ;  /* 0x000000694f1e7223 */ /* 0x040fe2000000001e */
[C---:B------:R-:W-:Y:S01]  /*7680*/  FFMA R31, R79.reuse, R106, R31 ;  /* 0x0000006a4f1f7223 */ /* 0x040fe2000000001f */
[----:B------:R-:W-:Y:S01]  /*7690*/  FFMA R28, R79, R107, R28 ;  /* 0x0000006b4f1c7223 */ /* 0x000fe2000000001c */
[----:B------:R-:W-:Y:S01]  /*76a0*/  F2FP.SATFINITE.E4M3.F32.PACK_AB_MERGE_C R17, R21, R20, R17 ;  /* 0x000000141511723e */ /* 0x000fe20004807011 */
[----:B------:R1:W-:Y:S01]  /*76b0*/  STS.128 [R171+UR49+0x4200], R84 ;  /* 0x00420054ab007988 */ /* 0x0003e20008000c31 */
[----:B------:R-:W-:Y:S01]  /*76c0*/  FFMA R29, R79, R108, R29 ;  /* 0x0000006c4f1d7223 */ /* 0x000fe2000000001d */
[----:B------:R-:W-:Y:S01]  /*76d0*/  F2FP.SATFINITE.E4M3.F32.PACK_AB_MERGE_C R18, R31, R30, RZ ;  /* 0x0000001e1f12723e */ /* 0x000fe200048070ff */
[C---:B------:R-:W-:Y:S01]  /*76e0*/  FFMA R34, R79.reuse, R109, R34 ;  /* 0x0000006d4f227223 */ /* 0x040fe20000000022 */
[C---:B------:R-:W-:Y:S01]  /*76f0*/  FFMA R35, R79.reuse, R110, R35 ;  /* 0x0000006e4f237223 */ /* 0x040fe20000000023 */
[----:B------:R-:W-:Y:S01]  /*7700*/  FFMA R32, R79, R111, R32 ;  /* 0x0000006f4f207223 */ /* 0x000fe20000000020 */
[----:B------:R-:W-:Y:S01]  /*7710*/  F2FP.SATFINITE.E4M3.F32.PACK_AB_MERGE_C R18, R25, R24, R18 ;  /* 0x000000181912723e */ /* 0x000fe20004807012 */
[C---:B------:R-:W-:Y:S01]  /*7720*/  FFMA R33, R79.reuse, R112, R33 ;  /* 0x000000704f217223 */ /* 0x040fe20000000021 */
[----:B------:R-:W-:Y:S01]  /*7730*/  FFMA R38, R79, R113, R38 ;  /* 0x000000714f267223 */ /* 0x000fe20000000026 */
[----:B------:R-:W-:Y:S01]  /*7740*/  F2FP.SATFINITE.E4M3.F32.PACK_AB_MERGE_C R19, R35, R34, RZ ;  /* 0x000000222313723e */ /* 0x000fe200048070ff */
[C---:B------:R-:W-:Y:S01]  /*7750*/  FFMA R39, R79.reuse, R114, R39 ;  /* 0x000000724f277223 */ /* 0x040fe20000000027 */
[C---:B------:R-:W-:Y:S01]  /*7760*/  FFMA R36, R79.reuse, R115, R36 ;  /* 0x000000734f247223 */ /* 0x040fe20000000024 */
[----:B------:R-:W-:Y:S01]  /*7770*/  FFMA R37, R79, R116, R37 ;  /* 0x000000744f257223 */ /* 0x000fe20000000025 */
[----:B------:R-:W-:Y:S01]  /*7780*/  F2FP.SATFINITE.E4M3.F32.PACK_AB_MERGE_C R19, R29, R28, R19 ;  /* 0x0000001c1d13723e */ /* 0x000fe20004807013 */
[C---:B------:R-:W-:Y:S01]  /*7790*/  FFMA R42, R79.reuse, R117, R42 ;  /* 0x000000754f2a7223 */ /* 0x040fe2000000002a */
[C---:B------:R-:W-:Y:S01]  /*77a0*/  FFMA R43, R79.reuse, R118, R43 ;  /* 0x000000764f2b7223 */ /* 0x040fe2000000002b */
[C---:B------:R-:W-:Y:S01]  /*77b0*/  FFMA R40, R79.reuse, R119, R40 ;  /* 0x000000774f287223 */ /* 0x040fe20000000028 */
[C---:B------:R-:W-:Y:S01]  /*77c0*/  FFMA R41, R79.reuse, R120, R41 ;  /* 0x000000784f297223 */ /* 0x040fe20000000029 */
[--C-:B------:R-:W-:Y:S02]  /*77d0*/  HADD2.F32 R125, -RZ, R126.reuse.H0_H0 ;  /* 0x2000007eff7d7230 */ /* 0x100fe40000004100 */
[C---:B------:R-:W-:Y:S01]  /*77e0*/  FFMA R46, R79.reuse, R121, R46 ;  /* 0x000000794f2e7223 */ /* 0x040fe2000000002e */
[----:B------:R-:W-:Y:S02]  /*77f0*/  HADD2.F32 R126, -RZ, R126.H1_H1 ;  /* 0x3000007eff7e7230 */ /* 0x000fe40000004100 */
[C---:B------:R-:W-:Y:S01]  /*7800*/  FFMA R47, R79.reuse, R122, R47 ;  /* 0x0000007a4f2f7223 */ /* 0x040fe2000000002f */
[C---:B------:R-:W-:Y:S01]  /*7810*/  FFMA R44, R79.reuse, R123, R44 ;  /* 0x0000007b4f2c7223 */ /* 0x040fe2000000002c */
[C---:B------:R-:W-:Y:S01]  /*7820*/  FFMA R45, R79.reuse, R124, R45 ;  /* 0x0000007c4f2d7223 */ /* 0x040fe2000000002d */
        /* <DEDUP_REMOVED lines=14> */
[C---:B------:R-:W-:Y:S01]  /*7910*/  FFMA R62, R79.reuse, R137, R62 ;  /* 0x000000894f3e7223 */ /* 0x040fe2000000003e */
[----:B------:R-:W-:Y:S01]  /*7920*/  FFMA R63, R79, R138, R63 ;  /* 0x0000008a4f3f7223 */ /* 0x000fe2000000003f */
[--C-:B------:R-:W-:Y:S01]  /*7930*/  HADD2.F32 R64, -RZ, R65.reuse.H0_H0 ;  /* 0x20000041ff407230 */ /* 0x100fe20000004100 */
[----:B------:R-:W-:Y:S01]  /*7940*/  IADD3 R138, PT, PT, R186, R0, RZ ;  /* 0x00000000ba8a7210 */ /* 0x000fe20007ffe0ff */
[----:B------:R-:W-:Y:S01]  /*7950*/  HADD2.F32 R65, -RZ, R65.H1_H1 ;  /* 0x30000041ff417230 */ /* 0x000fe20000004100 */
[----:B------:R-:W-:Y:S01]  /*7960*/  F2FP.SATFINITE.E4M3.F32.PACK_AB_MERGE_C R38, R39, R38, RZ ;  /* 0x000000262726723e */ /* 0x000fe200048070ff */
[--C-:B------:R-:W-:Y:S01]  /*7970*/  HADD2.F32 R78, -RZ, R80.reuse.H0_H0 ;  /* 0x20000050ff4e7230 */ /* 0x100fe20000004100 */
[----:B------:R-:W-:Y:S01]  /*7980*/  F2FP.SATFINITE.E4M3.F32.PACK_AB_MERGE_C R42, R43, R42, RZ ;  /* 0x0000002a2b2a723e */ /* 0x000fe200048070ff */
[----:B------:R1:W-:Y:S01]  /*7990*/  STS.128 [R138+0x4010], R16 ;  /* 0x004010108a007388 */ /* 0x0003e20000000c00 */
[----:B------:R-:W-:Y:S01]  /*79a0*/  F2FP.SATFINITE.E4M3.F32.PACK_AB_MERGE_C R34, R47, R46, RZ ;  /* 0x0000002e2f22723e */ /* 0x000fe200048070ff */
[----:B------:R-:W-:Y:S01]  /*79b0*/  HADD2.F32 R80, -RZ, R80.H1_H1 ;  /* 0x30000050ff507230 */ /* 0x000fe20000004100 */
[----:B------:R-:W-:Y:S01]  /*79c0*/  F2FP.SATFINITE.E4M3.F32.PACK_AB_MERGE_C R35, R51, R50, RZ ;  /* 0x000000323323723e */ /* 0x000fe200048070ff */
[C---:B------:R-:W-:Y:S01]  /*79d0*/  FFMA R60, R79.reuse, R64, R60 ;  /* 0x000000404f3c7223 */ /* 0x040fe2000000003c */
[C---:B------:R-:W-:Y:S01]  /*79e0*/  FFMA R61, R79.reuse, R65, R61 ;  /* 0x000000414f3d7223 */ /* 0x040fe2000000003d */
[----:B------:R-:W-:Y:S01]  /*79f0*/  FFMA R66, R79, R78, R66 ;  /* 0x0000004e4f427223 */ /* 0x000fe20000000042 */
[----:B------:R-:W-:Y:S01]  /*7a00*/  F2FP.SATFINITE.E4M3.F32.PACK_AB_MERGE_C R32, R33, R32, R38 ;  /* 0x000000202120723e */ /* 0x000fe20004807026 */
[----:B------:R-:W-:Y:S01]  /*7a10*/  FFMA R67, R79, R80, R67 ;  /* 0x000000504f437223 */ /* 0x000fe20000000043 */
[----:B------:R-:W-:Y:S02]  /*7a20*/  F2FP.SATFINITE.E4M3.F32.PACK_AB_MERGE_C R33, R37, R36, R42 ;  /* 0x000000242521723e */ /* 0x000fe4000480702a */
[----:B------:R-:W-:Y:S02]  /*7a30*/  F2FP.SATFINITE.E4M3.F32.PACK_AB_MERGE_C R34, R41, R40, R34 ;  /* 0x000000282922723e */ /* 0x000fe40004807022 */
[----:B------:R-:W-:Y:S02]  /*7a40*/  F2FP.SATFINITE.E4M3.F32.PACK_AB_MERGE_C R35, R45, R44, R35 ;  /* 0x0000002c2d23723e */ /* 0x000fe40004807023 */
[----:B------:R-:W-:Y:S02]  /*7a50*/  F2FP.SATFINITE.E4M3.F32.PACK_AB_MERGE_C R54, R55, R54, RZ ;  /* 0x000000363736723e */ /* 0x000fe400048070ff */
[----:B------:R-:W-:Y:S01]  /*7a60*/  F2FP.SATFINITE.E4M3.F32.PACK_AB_MERGE_C R58, R59, R58, RZ ;  /* 0x0000003a3b3a723e */ /* 0x000fe200048070ff */
[----:B------:R1:W-:Y:S01]  /*7a70*/  STS.128 [R195+0x4020], R32 ;  /* 0x00402020c3007388 */ /* 0x0003e20000000c00 */
[----:B------:R-:W-:Y:S02]  /*7a80*/  F2FP.SATFINITE.E4M3.F32.PACK_AB_MERGE_C R50, R63, R62, RZ ;  /* 0x0000003e3f32723e */ /* 0x000fe400048070ff */
[----:B------:R-:W-:Y:S02]  /*7a90*/  F2FP.SATFINITE.E4M3.F32.PACK_AB_MERGE_C R51, R67, R66, RZ ;  /* 0x000000424333723e */ /* 0x000fe400048070ff */
[----:B------:R-:W-:Y:S02]  /*7aa0*/  F2FP.SATFINITE.E4M3.F32.PACK_AB_MERGE_C R48, R49, R48, R54 ;  /* 0x000000303130723e */ /* 0x000fe40004807036 */
[----:B------:R-:W-:Y:S02]  /*7ab0*/  F2FP.SATFINITE.E4M3.F32.PACK_AB_MERGE_C R49, R53, R52, R58 ;  /* 0x000000343531723e */ /* 0x000fe4000480703a */
[----:B------:R-:W-:Y:S02]  /*7ac0*/  F2FP.SATFINITE.E4M3.F32.PACK_AB_MERGE_C R50, R57, R56, R50 ;  /* 0x000000383932723e */ /* 0x000fe40004807032 */
[----:B------:R-:W-:Y:S02]  /*7ad0*/  F2FP.SATFINITE.E4M3.F32.PACK_AB_MERGE_C R51, R61, R60, R51 ;  /* 0x0000003c3d33723e */ /* 0x000fe40004807033 */
[----:B------:R-:W-:Y:S05]  /*7ae0*/  IADD3 R194, PT, PT, R3, R138, RZ ;  /* 0x0000008a03c27210 */ /* 0x000fea0007ffe0ff */
[----:B------:R1:W-:Y:S01]  /*7af0*/  STS.128 [R194+0x4010], R48 ;  /* 0x00401030c2007388 */ /* 0x0003e20000000c00 */
[----:B------:R-:W-:Y:S01]  /*7b00*/  @!PT LDS RZ, [RZ] ;  /* 0x00000000fffff984 */ /* 0x000fe20000000800 */
[----:B------:R-:W-:Y:S01]  /*7b10*/  @!PT LDS RZ, [RZ] ;  /* 0x00000000fffff984 */ /* 0x000fe20000000800 */
[----:B------:R-:W-:Y:S01]  /*7b20*/  @!PT LDS RZ, [RZ] ;  /* 0x00000000fffff984 */ /* 0x000fe20000000800 */
[----:B------:R-:W-:Y:S01]  /*7b30*/  @!PT LDS RZ, [RZ] ;  /* 0x00000000fffff984 */ /* 0x000fe20000000800 */
[----:B------:R2:W-:Y:S07]  /*7b40*/  MEMBAR.ALL.CTA ;  /* 0x0000000000007992 */ /* 0x0005ee0000008000 */
[----:B--2---:R-:W2:Y:S02]  /*7b50*/  FENCE.VIEW.ASYNC.S ;  /* 0x00000000000073c6 */ /* 0x004ea40000000000 */
[----:B--2---:R-:W-:Y:S06]  /*7b60*/  BAR.SYNC.DEFER_BLOCKING 0x1, 0x80 ;  /* 0x0042000000007b1d */ /* 0x004fec0000010000 */
[----:B------:R-:W-:Y:S05]  /*7b70*/  @P0 BRA `(.L_x_128) ;  /* 0x0000000000280947 */ /* 0x000fea0003800000 */
[----:B------:R-:W-:Y:S02]  /*7b80*/  UIADD3 UR4, UPT, UPT, UR49, 0x4200, URZ ;  /* 0x0000420031047890 */ /* 0x000fe4000fffe0ff */
[----:B------:R-:W-:Y:S01]  /*7b90*/  UIADD3 UR6, UP0, UPT, UR52, 0x680, URZ ;  /* 0x0000068034067890 */ /* 0x000fe2000ff1e0ff */
[----:B------:R-:W-:Y:S03]  /*7ba0*/  UMOV UR43, UR36 ;  /* 0x00000024002b7c82 */ /* 0x000fe60008000000 */
[----:B------:R-:W-:Y:S01]  /*7bb0*/  MOV R189, UR4 ;  /* 0x0000000400bd7c02 */ /* 0x000fe20008000f00 */
[----:B------:R-:W-:Y:S03]  /*7bc0*/  UIADD3.X UR7, UPT, UPT, URZ, UR53, URZ, UP0, !UPT ;  /* 0x00000035ff077290 */ /* 0x000fe600087fe4ff */
[----:B------:R-:W-:Y:S11]  /*7bd0*/  R2UR UR40, R189 ;  /* 0x00000000bd2872ca */ /* 0x000ff600000e0000 */
[----:B------:R-:W-:Y:S02]  /*7be0*/  @!UPT UIADD3 URZ, UPT, UPT, URZ, URZ, URZ ;  /* 0x000000fffffff290 */ /* 0x000fe4000fffe0ff */
[----:B------:R2:W-:Y:S01]  /*7bf0*/  UTMASTG.3D [UR40], [UR6] ;  /* 0x00000028060073b5 */ /* 0x0005e20008010000 */
[----:B------:R0:W-:Y:S01]  /*7c00*/  UTMACMDFLUSH ;  /* 0x00000000000079b7 */ /* 0x0001e20000000000 */
[----:B--2---:R-:W-:Y:S04]  /*7c10*/  DEPBAR.LE SB0, 0x1 ;  /* 0x000080400000791a */ /* 0x004fe80000000000 */
.L_x_128:
[----:B------:R-:W-:Y:S05]  /*7c20*/  BSYNC.RECONVERGENT B0 ;  /* 0x0000000000007941 */ /* 0x000fea0003800200 */
.L_x_127:
[----:B------:R-:W-:Y:S06]  /*7c30*/  BAR.SYNC.DEFER_BLOCKING 0x1, 0x80 ;  /* 0x0042000000007b1d */ /* 0x000fec0000010000 */
[----:B------:R-:W2:Y:S01]  /*7c40*/  @P6 SYNCS.PHASECHK.TRANS64.TRYWAIT P0, [R5+URZ+0x100], R6 ;  /* 0x00010006050065a7 */ /* 0x000ea200080011ff */
[----:B------:R-:W-:Y:S01]  /*7c50*/  BSSY B1, `(.L_x_129) ;  /* 0x0000023000017945 */ /* 0x000fe20003800000 */
[----:B--2---:R-:W-:Y:S03]  /*7c60*/  @P6 SEL R196, RZ, 0x1, !P0 ;  /* 0x00000001ffc46807 */ /* 0x004fe60004000000 */
[----:B------:R-:W-:Y:S05]  /*7c70*/  @!P6 BRA `(.L_x_130) ;  /* 0x000000000080e947 */ /* 0x000fea0003800000 */
[----:B------:R-:W-:Y:S01]  /*7c80*/  ISETP.NE.AND P1, PT, R197, RZ, PT ;  /* 0x000000ffc500720c */ /* 0x000fe20003f25270 */
[----:B------:R-:W-:Y:S01]  /*7c90*/  BSSY B0, `(.L_x_131) ;  /* 0x000000a000007945 */ /* 0x000fe20003800000 */
[----:B------:R-:W-:Y:S11]  /*7ca0*/  ISETP.NE.AND P0, PT, R196, RZ, PT ;  /* 0x000000ffc400720c */ /* 0x000ff60003f05270 */
[----:B------:R-:W-:Y:S04]  /*7cb0*/  @P1 IMAD R6, R181, 0x2000, R186 ;  /* 0x00002000b5061824 */ /* 0x000fe800078e02ba */
[C---:B------:R-:W-:Y:S01]  /*7cc0*/  @P1 IMAD.IADD R0, R6.reuse, 0x1, R0 ;  /* 0x0000000106001824 */ /* 0x040fe200078e0200 */
[----:B------:R-:W-:Y:S03]  /*7cd0*/  @P1 IADD3 R4, PT, PT, R6, R4, RZ ;  /* 0x0000000406041210 */ /* 0x000fe60007ffe0ff */
[----:B------:R-:W-:Y:S01]  /*7ce0*/  @P1 IMAD.IADD R7, R3, 0x1, R0 ;  /* 0x0000000103071824 */ /* 0x000fe200078e0200 */
[----:B------:R-:W-:Y:S06]  /*7cf0*/  @P0 BRA `(.L_x_132) ;  /* 0x00000000000c0947 */ /* 0x000fec0003800000 */
[----:B------:R-:W-:Y:S04]  /*7d00*/  SHF.L.U32 R3, R180, 0x1f, RZ ;  /* 0x0000001fb4037819 */ /* 0x000fe800000006ff */
[----:B------:R-:W2:Y:S02]  /*7d10*/  SYNCS.PHASECHK.TRANS64.TRYWAIT P0, [R5+URZ+0x100], R3 ;  /* 0x00010003050075a7 */ /* 0x000ea400080011ff */
[----:B--2---:R-:W-:Y:S05]  /*7d20*/  @!P0 BRA `(.L_x_133) ;  /* 0x0000002400248947 */ /* 0x004fea0003800000 */
.L_x_132:
[----:B------:R-:W-:Y:S05]  /*7d30*/  BSYNC B0 ;  /* 0x0000000000007941 */ /* 0x000fea0003800000 */
.L_x_131:
[----:B------:R-:W-:Y:S01]  /*7d40*/  ISETP.NE.AND P0, PT, R197, RZ, PT ;  /* 0x000000ffc500720c */ /* 0x000fe20003f05270 */
[----:B--2---:R-:W-:Y:S02]  /*7d50*/  VIADD R5, R5, 0x110 ;  /* 0x0000011005057836 */ /* 0x004fe40000000000 */
[----:B------:R-:W-:Y:S10]  /*7d60*/  VIADD R181, R181, 0x1 ;  /* 0x00000001b5b57836 */ /* 0x000ff40000000000 */
[----:B------:R2:W3:Y:S04]  /*7d70*/  @P0 LDS.128 R144, [R0+0x10] ;  /* 0x0000100000900984 */ /* 0x0004e80000000c00 */
[----:B------:R4:W1:Y:S04]  /*7d80*/  @P0 LDS.128 R140, [R6] ;  /* 0x00000000068c0984 */ /* 0x0008680000000c00 */
        /* <DEDUP_REMOVED lines=10> */
[----:B--2---:R-:W-:Y:S05]  /*7e30*/  IMAD.U32 R0, RZ, RZ, UR37 ;  /* 0x00000025ff007e24 */ /* 0x004fea000f8e00ff */
[----:B------:R-:W-:Y:S04]  /*7e40*/  PRMT R0, R0, 0x654, R5 ;  /* 0x0000065400007816 */ /* 0x000fe80000000005 */
[----:B-----5:R2:W-:Y:S02]  /*7e50*/  SYNCS.ARRIVE.TRANS64.RED.A1T0 RZ, [R0+URZ], RZ ;  /* 0x000000ff00ff79a7 */ /* 0x0205e400081004ff */
[----:B--2---:R-:W-:Y:S04]  /*7e60*/  SEL R0, RZ, 0x1, P0 ;  /* 0x00000001ff007807 */ /* 0x004fe80000000000 */
[----:B-1-34-:R-:W-:Y:S02]  /*7e70*/  LOP3.LUT R180, R180, R0, RZ, 0x3c, !PT ;  /* 0x00000000b4b47212 */ /* 0x01afe400078e3cff */
.L_x_130:
[----:B------:R-:W-:Y:S05]  /*7e80*/  BSYNC B1 ;  /* 0x0000000000017941 */ /* 0x000fea0003800000 */
.L_x_129:
[----:B------:R-:W-:Y:S05]  /*7e90*/  VIADD R0, R157, 0x40 ;  /* 0x000000409d007836 */ /* 0x000fea0000000000 */
[----:B------:R-:W-:Y:S04]  /*7ea0*/  SHF.R.U32.HI R0, RZ, 0x15, R0 ;  /* 0x00000015ff007819 */ /* 0x000fe80000011600 */
[----:B------:R-:W-:Y:S11]  /*7eb0*/  LOP3.LUT P0, RZ, R0, 0x3, R172, 0x48, !PT ;  /* 0x0000000300ff7812 */ /* 0x000ff600078048ac */
[----:B------:R-:W-:Y:S02]  /*7ec0*/  @!UPT UIADD3 URZ, UPT, UPT, URZ, URZ, URZ ;  /* 0x000000fffffff290 */ /* 0x000fe4000fffe0ff */
[----:B------:R-:W-:Y:S05]  /*7ed0*/  @!P0 BRA `(.L_x_134) ;  /* 0x0000000000408947 */ /* 0x000fea0003800000 */
[----:B------:R-:W2:Y:S01]  /*7ee0*/  LDCU.64 UR8, c[0x4][0x70] ;  /* 0x01000e00ff0877ac */ /* 0x000ea20008000a00 */
[----:B------:R-:W-:Y:S01]  /*7ef0*/  MOV R15, 0x0 ;  /* 0x00000000000f7802 */ /* 0x000fe20000000f00 */
[----:B------:R-:W-:Y:S02]  /*7f00*/  HFMA2 R12, -RZ, RZ, 0, 5.9604644775390625e-08 ;  /* 0x00000001ff0c7431 */ /* 0x000fe400000001ff */
[----:B------:R-:W-:Y:S02]  /*7f10*/  IMAD.MOV.U32 R8, RZ, RZ, 0x192 ;  /* 0x00000192ff087424 */ /* 0x000fe400078e00ff */
[----:B------:R-:W-:Y:S01]  /*7f20*/  IMAD.MOV.U32 R13, RZ, RZ, RZ ;  /* 0x000000ffff0d7224 */ /* 0x000fe200078e00ff */
[----:B------:R-:W3:Y:S01]  /*7f30*/  LDCU.64 UR6, c[0x4][0x78] ;  /* 0x01000f00ff0677ac */ /* 0x000ee20008000a00 */
[----:B------:R-:W4:Y:S01]  /*7f40*/  LDC.64 R14, c[0x4][R15] ;  /* 0x010000000f0e7b82 */ /* 0x000f220000000a00 */
[----:B------:R-:W5:Y:S01]  /*7f50*/  LDCU.64 UR4, c[0x4][0x10] ;  /* 0x01000200ff0477ac */ /* 0x000f620008000a00 */
[----:B--2---:R-:W-:Y:S01]  /*7f60*/  MOV R5, UR9 ;  /* 0x0000000900057c02 */ /* 0x004fe20008000f00 */
[----:B------:R-:W-:Y:S01]  /*7f70*/  IMAD.U32 R4, RZ, RZ, UR8 ;  /* 0x00000008ff047e24 */ /* 0x000fe2000f8e00ff */
[----:B---3--:R-:W-:Y:S01]  /*7f80*/  MOV R7, UR7 ;  /* 0x0000000700077c02 */ /* 0x008fe20008000f00 */
[----:B------:R-:W-:Y:S01]  /*7f90*/  IMAD.U32 R6, RZ, RZ, UR6 ;  /* 0x00000006ff067e24 */ /* 0x000fe2000f8e00ff */
[----:B-----5:R-:W-:Y:S01]  /*7fa0*/  MOV R11, UR5 ;  /* 0x00000005000b7c02 */ /* 0x020fe20008000f00 */
[----:B------:R-:W-:Y:S02]  /*7fb0*/  IMAD.U32 R10, RZ, RZ, UR4 ;  /* 0x00000004ff0a7e24 */ /* 0x000fe4000f8e00ff */
[----:B------:R-:W-:Y:S07]  /*7fc0*/  LEPC R20, `(.L_x_134) ;  /* 0x000000001014794e */ /* 0x000fee0000000000 */
[----:B-1--4-:R-:W-:Y:S05]  /*7fd0*/  CALL.ABS.NOINC R14 ;  /* 0x000000000e007343 */ /* 0x012fea0003c00000 */
.L_x_134:
[----:B------:R-:W-:Y:S01]  /*7fe0*/  ISETP.NE.AND P0, PT, R190, RZ, PT ;  /* 0x000000ffbe00720c */ /* 0x000fe20003f05270 */
[----:B------:R-:W-:Y:S05]  /*7ff0*/  WARPSYNC.ALL ;  /* 0x0000000000007948 */ /* 0x000fea0003800000 */
[----:B------:R-:W-:Y:S01]  /*8000*/  R2UR UR4, R157 ;  /* 0x000000009d0472ca */ /* 0x000fe200000e0000 */
[----:B------:R-:W-:Y:S01]  /*8010*/  BSSY.RECONVERGENT B0, `(.L_x_135) ;  /* 0x000011c000007945 */ /* 0x000fe20003800200 */
[----:B------:R-:W-:Y:S02]  /*8020*/  F2FP.F16.E4M3.UNPACK_B R12, R140 ;  /* 0x0000008cff0c723e */ /* 0x000fe400020006ff */
[----:B------:R-:W-:Y:S02]  /*8030*/  F2FP.F16.E4M3.UNPACK_B R11, R141 ;  /* 0x0000008dff0b723e */ /* 0x000fe400020006ff */
[----:B------:R-:W-:Y:S01]  /*8040*/  F2FP.F16.E4M3.UNPACK_B R10, R142 ;  /* 0x0000008eff0a723e */ /* 0x000fe200020006ff */
[--C-:B------:R-:W-:Y:S01]  /*8050*/  HADD2.F32 R78, -RZ, R12.reuse.H0_H0 ;  /* 0x2000000cff4e7230 */ /* 0x100fe20000004100 */
[----:B------:R-:W-:Y:S01]  /*8060*/  F2FP.F16.E4M3.UNPACK_B R9, R143 ;  /* 0x0000008fff09723e */ /* 0x000fe200020006ff */
[----:B------:R-:W-:Y:S01]  /*8070*/  HADD2.F32 R80, -RZ, R12.H1_H1 ;  /* 0x3000000cff507230 */ /* 0x000fe20000004100 */
[----:B------:R-:W-:Y:S01]  /*8080*/  F2FP.F16.E4M3.UNPACK_B R8, R144 ;  /* 0x00000090ff08723e */ /* 0x000fe200020006ff */
[--C-:B------:R-:W-:Y:S01]  /*8090*/  HADD2.F32 R83, -RZ, R11.reuse.H0_H0 ;  /* 0x2000000bff537230 */ /* 0x100fe20000004100 */
[----:B------:R-:W-:Y:S01]  /*80a0*/  F2FP.F16.E4M3.UNPACK_B R7, R145 ;  /* 0x00000091ff07723e */ /* 0x000fe200020006ff */
[----:B-1----:R-:W-:Y:S01]  /*80b0*/  HADD2.F32 R84, -RZ, R11.H1_H1 ;  /* 0x3000000bff547230 */ /* 0x002fe20000004100 */
[----:B------:R-:W-:Y:S01]  /*80c0*/  F2FP.F16.E4M3.UNPACK_B R6, R146 ;  /* 0x00000092ff06723e */ /* 0x000fe200020006ff */
[--C-:B------:R-:W-:Y:S01]  /*80d0*/  HADD2.F32 R87, -RZ, R10.reuse.H0_H0 ;  /* 0x2000000aff577230 */ /* 0x100fe20000004100 */
[----:B------:R-:W-:Y:S01]  /*80e0*/  F2FP.F16.E4M3.UNPACK_B R5, R147 ;  /* 0x00000093ff05723e */ /* 0x000fe200020006ff */
[----:B------:R-:W-:Y:S01]  /*80f0*/  HADD2.F32 R88, -RZ, R10.H1_H1 ;  /* 0x3000000aff587230 */ /* 0x000fe20000004100 */
[----:B------:R-:W-:Y:S01]  /*8100*/  F2FP.F16.E4M3.UNPACK_B R4, R148 ;  /* 0x00000094ff04723e */ /* 0x000fe200020006ff */
[--C-:B------:R-:W-:Y:S01]  /*8110*/  HADD2.F32 R91, -RZ, R9.reuse.H0_H0 ;  /* 0x20000009ff5b7230 */ /* 0x100fe20000004100 */
[----:B------:R-:W-:Y:S01]  /*8120*/  F2FP.F16.E4M3.UNPACK_B R0, R154 ;  /* 0x0000009aff00723e */ /* 0x000fe200020006ff */
[----:B------:R-:W-:Y:S01]  /*8130*/  HADD2.F32 R92, -RZ, R9.H1_H1 ;  /* 0x30000009ff5c7230 */ /* 0x000fe20000004100 */
[----:B------:R-:W-:Y:S01]  /*8140*/  F2FP.F16.E4M3.UNPACK_B R3, R153 ;  /* 0x00000099ff03723e */ /* 0x000fe200020006ff */
[--C-:B------:R-:W-:Y:S01]  /*8150*/  HADD2.F32 R95, -RZ, R8.reuse.H0_H0 ;  /* 0x20000008ff5f7230 */ /* 0x100fe20000004100 */
[----:B------:R-:W-:Y:S01]  /*8160*/  F2FP.F16.E4M3.UNPACK_B R140, R140.H1 ;  /* 0x0000008cff8c723e */ /* 0x000fe200030006ff */
[----:B------:R-:W-:Y:S01]  /*8170*/  HADD2.F32 R96, -RZ, R8.H1_H1 ;  /* 0x30000008ff607230 */ /* 0x000fe20000004100 */
[----:B------:R-:W-:Y:S01]  /*8180*/  F2FP.F16.E4M3.UNPACK_B R141, R141.H1 ;  /* 0x0000008dff8d723e */ /* 0x000fe200030006ff */
[--C-:B------:R-:W-:Y:S01]  /*8190*/  HADD2.F32 R99, -RZ, R7.reuse.H0_H0 ;  /* 0x20000007ff637230 */ /* 0x100fe20000004100 */
[----:B------:R-:W-:Y:S01]  /*81a0*/  F2FP.F16.E4M3.UNPACK_B R142, R142.H1 ;  /* 0x0000008eff8e723e */ /* 0x000fe200030006ff */
[----:B------:R-:W-:Y:S01]  /*81b0*/  HADD2.F32 R100, -RZ, R7.H1_H1 ;  /* 0x30000007ff647230 */ /* 0x000fe20000004100 */
[----:B------:R-:W-:Y:S01]  /*81c0*/  F2FP.F16.E4M3.UNPACK_B R143, R143.H1 ;  /* 0x0000008fff8f723e */ /* 0x000fe200030006ff */
[--C-:B------:R-:W-:Y:S01]  /*81d0*/  HADD2.F32 R103, -RZ, R6.reuse.H0_H0 ;  /* 0x20000006ff677230 */ /* 0x100fe20000004100 */
[----:B------:R-:W-:Y:S01]  /*81e0*/  IADD3 R192, PT, PT, R192, 0x170, RZ ;  /* 0x00000170c0c07810 */ /* 0x000fe20007ffe0ff */
[----:B------:R-:W-:Y:S01]  /*81f0*/  HADD2.F32 R104, -RZ, R6.H1_H1 ;  /* 0x30000006ff687230 */ /* 0x000fe20000004100 */
[----:B------:R-:W-:Y:S01]  /*8200*/  F2FP.F16.E4M3.UNPACK_B R116, R149 ;  /* 0x00000095ff74723e */ /* 0x000fe200020006ff */
[--C-:B------:R-:W-:Y:S01]  /*8210*/  HADD2.F32 R107, -RZ, R5.reuse.H0_H0 ;  /* 0x20000005ff6b7230 */ /* 0x100fe20000004100 */
[----:B------:R-:W-:Y:S01]  /*8220*/  LOP3.LUT R192, R192, 0xfefffff8, RZ, 0xc0, !PT ;  /* 0xfefffff8c0c07812 */ /* 0x000fe200078ec0ff */
[----:B------:R-:W-:Y:S01]  /*8230*/  HADD2.F32 R108, -RZ, R5.H1_H1 ;  /* 0x30000005ff6c7230 */ /* 0x000fe20000004100 */
[----:B------:R-:W-:Y:S01]  /*8240*/  F2FP.F16.E4M3.UNPACK_B R120, R150 ;  /* 0x00000096ff78723e */ /* 0x000fe200020006ff */
[--C-:B------:R-:W-:Y:S01]  /*8250*/  HADD2.F32 R111, -RZ, R4.reuse.H0_H0 ;  /* 0x20000004ff6f7230 */ /* 0x100fe20000004100 */
[-C--:B------:R-:W-:Y:S01]  /*8260*/  F2FP.F16.E4M3.UNPACK_B R124, R151.reuse ;  /* 0x00000097ff7c723e */ /* 0x080fe200020006ff */
[----:B------:R-:W-:Y:S01]  /*8270*/  HADD2.F32 R112, -RZ, R4.H1_H1 ;  /* 0x30000004ff707230 */ /* 0x000fe20000004100 */
[----:B------:R-:W-:Y:S01]  /*8280*/  F2FP.F16.E4M3.UNPACK_B R151, R151.H1 ;  /* 0x00000097ff97723e */ /* 0x000fe200030006ff */
[----:B------:R-:W1:Y:S01]  /*8290*/  LDTM.x64 R4, tmem[UR4+0x40] ;  /* 0x00004004000479ee */ /* 0x000e620008340000 */
[----:B------:R-:W-:Y:S01]  /*82a0*/  NOP ;  /* 0x0000000000007918 */ /* 0x000fe20000000000 */
[----:B-1----:R1:W-:Y:S01]  /*82b0*/  SYNCS.ARRIVE.TRANS64.RED.A1T0 RZ, [R192+URZ], RZ ;  /* 0x000000ffc0ff79a7 */ /* 0x0023e200081004ff */
        /* <DEDUP_REMOVED lines=20> */
[--C-:B------:R-:W-:Y:S02]  /*8400*/  HADD2.F32 R123, -RZ, R124.reuse.H0_H0 ;  /* 0x2000007cff7b7230 */ /* 0x100fe40000004100 */
[C-C-:B------:R-:W-:Y:S01]  /*8410*/  FFMA R4, R77.reuse, R4, R2.reuse ;  /* 0x000000044d047223 */ /* 0x140fe20000000002 */
[C-C-:B------:R-:W-:Y:S01]  /*8420*/  FFMA R5, R77.reuse, R5, R2.reuse ;  /* 0x000000054d057223 */ /* 0x140fe20000000002 */
[C-C-:B------:R-:W-:Y:S01]  /*8430*/  FFMA R6, R77.reuse, R6, R2.reuse ;  /* 0x000000064d067223 */ /* 0x140fe20000000002 */
[C-C-:B------:R-:W-:Y:S01]  /*8440*/  FFMA R7, R77.reuse, R7, R2.reuse ;  /* 0x000000074d077223 */ /* 0x140fe20000000002 */
[C-C-:B------:R-:W-:Y:S01]  /*8450*/  FFMA R8, R77.reuse, R8, R2.reuse ;  /* 0x000000084d087223 */ /* 0x140fe20000000002 */
[C-C-:B------:R-:W-:Y:S01]  /*8460*/  FFMA R9, R77.reuse, R9, R2.reuse ;  /* 0x000000094d097223 */ /* 0x140fe20000000002 */
[----:B------:R-:W-:Y:S02]  /*8470*/  HADD2.F32 R124, -RZ, R124.H1_H1 ;  /* 0x3000007cff7c7230 */ /* 0x000fe40000004100 */
[C-C-:B------:R-:W-:Y:S01]  /*8480*/  FFMA R10, R77.reuse, R10, R2.reuse ;  /* 0x0000000a4d0a7223 */ /* 0x140fe20000000002 */
[----:B------:R-:W-:Y:S02]  /*8490*/  HADD2.F32 R126, -RZ, R151.H1_H1 ;  /* 0x30000097ff7e7230 */ /* 0x000fe40000004100 */
[C-C-:B------:R-:W-:Y:S01]  /*84a0*/  FFMA R11, R77.reuse, R11, R2.reuse ;  /* 0x0000000b4d0b7223 */ /* 0x140fe20000000002 */
[C-C-:B------:R-:W-:Y:S01]  /*84b0*/  FFMA R12, R77.reuse, R12, R2.reuse ;  /* 0x0000000c4d0c7223 */ /* 0x140fe20000000002 */
[C-C-:B------:R-:W-:Y:S01]  /*84c0*/  FFMA R13, R77.reuse, R13, R2.reuse ;  /* 0x0000000d4d0d7223 */ /* 0x140fe20000000002 */
[--C-:B------:R-:W-:Y:S02]  /*84d0*/  HADD2.F32 R127, -RZ, R128.reuse.H0_H0 ;  /* 0x20000080ff7f7230 */ /* 0x100fe40000004100 */
[C-C-:B------:R-:W-:Y:S01]  /*84e0*/  FFMA R14, R77.reuse, R14, R2.reuse ;  /* 0x0000000e4d0e7223 */ /* 0x140fe20000000002 */
        /* <DEDUP_REMOVED lines=47> */
[----:B------:R-:W-:Y:S01]  /*87e0*/  F2FP.F16.E4M3.UNPACK_B R153, R153.H1 ;  /* 0x00000099ff99723e */ /* 0x000fe200030006ff */
[C-C-:B------:R-:W-:Y:S01]  /*87f0*/  FFMA R57, R77.reuse, R61, R2.reuse ;  /* 0x0000003d4d397223 */ /* 0x140fe20000000002 */
[C-C-:B------:R-:W-:Y:S01]  /*8800*/  FFMA R62, R77.reuse, R62, R2.reuse ;  /* 0x0000003e4d3e7223 */ /* 0x140fe20000000002 */
[----:B------:R-:W-:Y:S01]  /*8810*/  F2FP.F16.E4M3.UNPACK_B R154, R154.H1 ;  /* 0x0000009aff9a723e */ /* 0x000fe200030006ff */
[C-C-:B------:R-:W-:Y:S01]  /*8820*/  FFMA R63, R77.reuse, R63, R2.reuse ;  /* 0x0000003f4d3f7223 */ /* 0x140fe20000000002 */
[C-C-:B------:R-:W-:Y:S01]  /*8830*/  FFMA R60, R77.reuse, R64, R2.reuse ;  /* 0x000000404d3c7223 */ /* 0x140fe20000000002 */
[----:B------:R-:W-:Y:S01]  /*8840*/  F2FP.F16.E4M3.UNPACK_B R155, R155.H1 ;  /* 0x0000009bff9b723e */ /* 0x000fe200030006ff */
[C-C-:B------:R-:W-:Y:S01]  /*8850*/  FFMA R61, R77.reuse, R65, R2.reuse ;  /* 0x000000414d3d7223 */ /* 0x140fe20000000002 */
[--C-:B------:R-:W-:Y:S01]  /*8860*/  FFMA R66, R77, R66, R2.reuse ;  /* 0x000000424d427223 */ /* 0x100fe20000000002 */
[----:B------:R-:W-:Y:S01]  /*8870*/  IADD3 R139, PT, PT, R139, 0x1, RZ ;  /* 0x000000018b8b7810 */ /* 0x000fe20007ffe0ff */
[----:B------:R-:W-:Y:S01]  /*8880*/  FFMA R2, R77, R67, R2 ;  /* 0x000000434d027223 */ /* 0x000fe20000000002 */
        /* <DEDUP_REMOVED lines=8> */
[--C-:B------:R-:W-:Y:S02]  /*8910*/  HADD2.F32 R89, -RZ, R142.reuse.H0_H0 ;  /* 0x2000008eff597230 */ /* 0x100fe40000004100 */
[----:B------:R-:W-:Y:S01]  /*8920*/  FFMA R10, R79, R85, R10 ;  /* 0x000000554f0a7223 */ /* 0x000fe2000000000a */
[----:B------:R-:W-:Y:S01]  /*8930*/  F2FP.SATFINITE.E4M3.F32.PACK_AB_MERGE_C R80, R7, R6, RZ ;  /* 0x000000060750723e */ /* 0x000fe200048070ff */
[----:B------:R-:W-:Y:S02]  /*8940*/  HADD2.F32 R90, -RZ, R142.H1_H1 ;  /* 0x3000008eff5a7230 */ /* 0x000fe40000004100 */
[C---:B------:R-:W-:Y:S01]  /*8950*/  FFMA R11, R79.reuse, R86, R11 ;  /* 0x000000564f0b7223 */ /* 0x040fe2000000000b */
[----:B------:R-:W-:Y:S01]  /*8960*/  FFMA R12, R79, R87, R12 ;  /* 0x000000574f0c7223 */ /* 0x000fe2000000000c */
[----:B------:R-:W-:Y:S01]  /*8970*/  F2FP.SATFINITE.E4M3.F32.PACK_AB_MERGE_C R80, R5, R4, R80 ;  /* 0x000000040550723e */ /* 0x000fe20004807050 */
[----:B------:R-:W-:Y:S01]  /*8980*/  FFMA R13, R79, R88, R13 ;  /* 0x000000584f0d7223 */ /* 0x000fe2000000000d */
[--C-:B------:R-:W-:Y:S01]  /*8990*/  HADD2.F32 R93, -RZ, R143.reuse.H0_H0 ;  /* 0x2000008fff5d7230 */ /* 0x100fe20000004100 */
[----:B------:R-:W-:Y:S01]  /*89a0*/  F2FP.SATFINITE.E4M3.F32.PACK_AB_MERGE_C R10, R11, R10, RZ ;  /* 0x0000000a0b0a723e */ /* 0x000fe200048070ff */
[C---:B------:R-:W-:Y:S01]  /*89b0*/  FFMA R14, R79.reuse, R89, R14 ;  /* 0x000000594f0e7223 */ /* 0x040fe2000000000e */
[----:B------:R-:W-:Y:S02]  /*89c0*/  HADD2.F32 R94, -RZ, R143.H1_H1 ;  /* 0x3000008fff5e7230 */ /* 0x000fe40000004100 */
[----:B------:R-:W-:Y:S01]  /*89d0*/  FFMA R15, R79, R90, R15 ;  /* 0x0000005a4f0f7223 */ /* 0x000fe2000000000f */
[----:B------:R-:W-:Y:S01]  /*89e0*/  F2FP.SATFINITE.E4M3.F32.PACK_AB_MERGE_C R81, R9, R8, R10 ;  /* 0x000000080951723e */ /* 0x000fe2000480700a */
[C---:B------:R-:W-:Y:S01]  /*89f0*/  FFMA R0, R79.reuse, R91, R0 ;  /* 0x0000005b4f007223 */ /* 0x040fe20000000000 */
        /* <DEDUP_REMOVED lines=23> */
[----:B------:R1:W-:Y:S01]  /*8b70*/  STS.128 [R171+UR49+0x6200], R80 ;  /* 0x00620050ab007988 */ /* 0x0003e20008000c31 */
[C---:B------:R-:W-:Y:S01]  /*8b80*/  FFMA R24, R79.reuse, R103, R24 ;  /* 0x000000674f187223 */ /* 0x040fe20000000018 */
[----:B------:R-:W-:Y:S01]  /*8b90*/  FFMA R25, R79, R104, R25 ;  /* 0x000000684f197223 */ /* 0x000fe20000000019 */
[----:B------:R-:W-:Y:S01]  /*8ba0*/  F2FP.SATFINITE.E4M3.F32.PACK_AB_MERGE_C R26, R27, R26, RZ ;  /* 0x0000001a1b1a723e */ /* 0x000fe200048070ff */
[--C-:B------:R-:W-:Y:S02]  /*8bb0*/  HADD2.F32 R109, -RZ, R147.reuse.H0_H0 ;  /* 0x20000093ff6d7230 */ /* 0x100fe40000004100 */
[----:B------:R-:W-:Y:S01]  /*8bc0*/  FFMA R30, R79, R105, R30 ;  /* 0x000000694f1e7223 */ /* 0x000fe2000000001e */
[----:B------:R-:W-:Y:S01]  /*8bd0*/  HADD2.F32 R110, -RZ, R147.H1_H1 ;  /* 0x30000093ff6e7230 */ /* 0x000fe20000004100 */
[----:B------:R-:W-:Y:S01]  /*8be0*/  F2FP.SATFINITE.E4M3.F32.PACK_AB_MERGE_C R17, R21, R20, R26 ;  /* 0x000000141511723e */ /* 0x000fe2000480701a */
        /* <DEDUP_REMOVED lines=23> */
[----:B------:R-:W-:Y:S02]  /*8d60*/  HADD2.F32 R125, -RZ, R151.H0_H0 ;  /* 0x20000097ff7d7230 */ /* 0x000fe40000004100 */
        /* <DEDUP_REMOVED lines=13> */
[----:B------:R-:W-:Y:S01]  /*8e40*/  FFMA R55, R79, R130, R55 ;  /* 0x000000824f377223 */ /* 0x000fe20000000037 */
[----:B------:R-:W-:Y:S01]  /*8e50*/  F2FP.SATFINITE.E4M3.F32.PACK_AB_MERGE_C R19, R35, R34, RZ ;  /* 0x000000222313723e */ /* 0x000fe200048070ff */
[C---:B------:R-:W-:Y:S01]  /*8e60*/  FFMA R52, R79.reuse, R131, R52 ;  /* 0x000000834f347223 */ /* 0x040fe20000000034 */
[C---:B------:R-:W-:Y:S01]  /*8e70*/  FFMA R53, R79.reuse, R132, R53 ;  /* 0x000000844f357223 */ /* 0x040fe20000000035 */
[--C-:B------:R-:W-:Y:S02]  /*8e80*/  HADD2.F32 R64, -RZ, R154.reuse.H0_H0 ;  /* 0x2000009aff407230 */ /* 0x100fe40000004100 */
[C---:B------:R-:W-:Y:S01]  /*8e90*/  FFMA R58, R79.reuse, R133, R58 ;  /* 0x000000854f3a7223 */ /* 0x040fe2000000003a */
[----:B------:R-:W-:Y:S02]  /*8ea0*/  HADD2.F32 R65, -RZ, R154.H1_H1 ;  /* 0x3000009aff417230 */ /* 0x000fe40000004100 */
[----:B------:R-:W-:Y:S01]  /*8eb0*/  FFMA R59, R79, R134, R59 ;  /* 0x000000864f3b7223 */ /* 0x000fe2000000003b */
[--C-:B------:R-:W-:Y:S01]  /*8ec0*/  HADD2.F32 R67, -RZ, R137.reuse.H0_H0 ;  /* 0x20000089ff437230 */ /* 0x100fe20000004100 */
[----:B------:R-:W-:Y:S01]  /*8ed0*/  F2FP.SATFINITE.E4M3.F32.PACK_AB_MERGE_C R19, R29, R28, R19 ;  /* 0x0000001c1d13723e */ /* 0x000fe20004807013 */
[C---:B------:R-:W-:Y:S01]  /*8ee0*/  FFMA R56, R79.reuse, R135, R56 ;  /* 0x000000874f387223 */ /* 0x040fe20000000038 */
[----:B------:R-:W-:Y:S02]  /*8ef0*/  HADD2.F32 R78, -RZ, R137.H1_H1 ;  /* 0x30000089ff4e7230 */ /* 0x000fe40000004100 */
[----:B------:R-:W-:Y:S01]  /*8f00*/  FFMA R57, R79, R136, R57 ;  /* 0x000000884f397223 */ /* 0x000fe20000000039 */
[--C-:B------:R-:W-:Y:S01]  /*8f10*/  HADD2.F32 R6, -RZ, R155.reuse.H0_H0 ;  /* 0x2000009bff067230 */ /* 0x100fe20000004100 */
[----:B------:R1:W-:Y:S01]  /*8f20*/  STS.128 [R138+0x6010], R16 ;  /* 0x006010108a007388 */ /* 0x0003e20000000c00 */
[----:B------:R-:W-:Y:S01]  /*8f30*/  F2FP.SATFINITE.E4M3.F32.PACK_AB_MERGE_C R38, R39, R38, RZ ;  /* 0x000000262726723e */ /* 0x000fe200048070ff */
[----:B------:R-:W-:Y:S01]  /*8f40*/  FFMA R62, R79, R64, R62 ;  /* 0x000000404f3e7223 */ /* 0x000fe2000000003e */
[----:B------:R-:W-:Y:S01]  /*8f50*/  F2FP.SATFINITE.E4M3.F32.PACK_AB_MERGE_C R42, R43, R42, RZ ;  /* 0x0000002a2b2a723e */ /* 0x000fe200048070ff */
[----:B------:R-:W-:Y:S02]  /*8f60*/  HADD2.F32 R7, -RZ, R155.H1_H1 ;  /* 0x3000009bff077230 */ /* 0x000fe40000004100 */
[----:B------:R-:W-:Y:S01]  /*8f70*/  FFMA R63, R79, R65, R63 ;  /* 0x000000414f3f7223 */ /* 0x000fe2000000003f */
[----:B------:R-:W-:Y:S01]  /*8f80*/  F2FP.SATFINITE.E4M3.F32.PACK_AB_MERGE_C R34, R47, R46, RZ ;  /* 0x0000002e2f22723e */ /* 0x000fe200048070ff */
[----:B------:R-:W-:Y:S01]  /*8f90*/  FFMA R60, R79, R67, R60 ;  /* 0x000000434f3c7223 */ /* 0x000fe2000000003c */
[----:B------:R-:W-:Y:S01]  /*8fa0*/  F2FP.SATFINITE.E4M3.F32.PACK_AB_MERGE_C R35, R51, R50, RZ ;  /* 0x000000323323723e */ /* 0x000fe200048070ff */
[C---:B------:R-:W-:Y:S01]  /*8fb0*/  FFMA R61, R79.reuse, R78, R61 ;  /* 0x0000004e4f3d7223 */ /* 0x040fe2000000003d */
[----:B------:R-:W-:Y:S01]  /*8fc0*/  FFMA R66, R79, R6, R66 ;  /* 0x000000064f427223 */ /* 0x000fe20000000042 */
[----:B------:R-:W-:Y:S01]  /*8fd0*/  F2FP.SATFINITE.E4M3.F32.PACK_AB_MERGE_C R32, R33, R32, R38 ;  /* 0x000000202120723e */ /* 0x000fe20004807026 */
[----:B------:R-:W-:Y:S01]  /*8fe0*/  FFMA R2, R79, R7, R2 ;  /* 0x000000074f027223 */ /* 0x000fe20000000002 */
[----:B------:R-:W-:Y:S02]  /*8ff0*/  F2FP.SATFINITE.E4M3.F32.PACK_AB_MERGE_C R54, R55, R54, RZ ;  /* 0x000000363736723e */ /* 0x000fe400048070ff */
[----:B------:R-:W-:Y:S02]  /*9000*/  F2FP.SATFINITE.E4M3.F32.PACK_AB_MERGE_C R33, R37, R36, R42 ;  /* 0x000000242521723e */ /* 0x000fe4000480702a */
[----:B------:R-:W-:Y:S02]  /*9010*/  F2FP.SATFINITE.E4M3.F32.PACK_AB_MERGE_C R34, R41, R40, R34 ;  /* 0x000000282922723e */ /* 0x000fe40004807022 */
[----:B------:R-:W-:Y:S02]  /*9020*/  F2FP.SATFINITE.E4M3.F32.PACK_AB_MERGE_C R35, R45, R44, R35 ;  /* 0x0000002c2d23723e */ /* 0x000fe40004807023 */
[----:B------:R-:W-:Y:S02]  /*9030*/  F2FP.SATFINITE.E4M3.F32.PACK_AB_MERGE_C R48, R49, R48, R54 ;  /* 0x000000303130723e */ /* 0x000fe40004807036 */
[----:B------:R-:W-:Y:S01]  /*9040*/  F2FP.SATFINITE.E4M3.F32.PACK_AB_MERGE_C R49, R59, R58, RZ ;  /* 0x0000003a3b31723e */ /* 0x000fe200048070ff */
[----:B------:R1:W-:Y:S01]  /*9050*/  STS.128 [R195+0x6020], R32 ;  /* 0x00602020c3007388 */ /* 0x0003e20000000c00 */
[----:B------:R-:W-:Y:S02]  /*9060*/  F2FP.SATFINITE.E4M3.F32.PACK_AB_MERGE_C R50, R63, R62, RZ ;  /* 0x0000003e3f32723e */ /* 0x000fe400048070ff */
[----:B------:R-:W-:Y:S02]  /*9070*/  F2FP.SATFINITE.E4M3.F32.PACK_AB_MERGE_C R2, R2, R66, RZ ;  /* 0x000000420202723e */ /* 0x000fe400048070ff */
[----:B------:R-:W-:Y:S02]  /*9080*/  F2FP.SATFINITE.E4M3.F32.PACK_AB_MERGE_C R49, R53, R52, R49 ;  /* 0x000000343531723e */ /* 0x000fe40004807031 */
[----:B------:R-:W-:Y:S02]  /*9090*/  F2FP.SATFINITE.E4M3.F32.PACK_AB_MERGE_C R50, R57, R56, R50 ;  /* 0x000000383932723e */ /* 0x000fe40004807032 */
[----:B------:R-:W-:Y:S05]  /*90a0*/  F2FP.SATFINITE.E4M3.F32.PACK_AB_MERGE_C R51, R61, R60, R2 ;  /* 0x0000003c3d33723e */ /* 0x000fea0004807002 */
        /* <DEDUP_REMOVED lines=9> */
[----:B------:R-:W-:Y:S02]  /*9140*/  UIADD3 UR8, UP0, UPT, UR52, 0x680, URZ ;  /* 0x0000068034087890 */ /* 0x000fe4000ff1e0ff */
[----:B------:R-:W-:Y:S02]  /*9150*/  UIADD3 UR5, UPT, UPT, UR41, 0x40, URZ ;  /* 0x0000004029057890 */ /* 0x000fe4000fffe0ff */
[----:B------:R-:W-:Y:S02]  /*9160*/  UIADD3 UR4, UPT, UPT, UR49, 0x6200, URZ ;  /* 0x0000620031047890 */ /* 0x000fe4000fffe0ff */
[----:B------:R-:W-:Y:S01]  /*9170*/  UIADD3.X UR9, UPT, UPT, URZ, UR53, URZ, UP0, !UPT ;  /* 0x00000035ff097290 */ /* 0x000fe200087fe4ff */
[----:B------:R-:W-:Y:S01]  /*9180*/  UMOV UR6, UR42 ;  /* 0x0000002a00067c82 */ /* 0x000fe20008000000 */
[----:B------:R-:W-:Y:S07]  /*9190*/  UMOV UR7, UR36 ;  /* 0x0000002400077c82 */ /* 0x000fee0008000000 */
[----:B------:R2:W-:Y:S01]  /*91a0*/  UTMASTG.3D [UR4], [UR8] ;  /* 0x00000004080073b5 */ /* 0x0005e20008010000 */
[----:B------:R0:W-:Y:S01]  /*91b0*/  UTMACMDFLUSH ;  /* 0x00000000000079b7 */ /* 0x0001e20000000000 */
[----:B--2---:R-:W-:Y:S04]  /*91c0*/  DEPBAR.LE SB0, 0x1 ;  /* 0x000080400000791a */ /* 0x004fe80000000000 */
.L_x_136:
[----:B------:R-:W-:Y:S05]  /*91d0*/  BSYNC.RECONVERGENT B0 ;  /* 0x0000000000007941 */ /* 0x000fea0003800200 */
.L_x_135:
[----:B------:R-:W-:Y:S01]  /*91e0*/  BAR.SYNC.DEFER_BLOCKING 0x1, 0x80 ;  /* 0x0042000000007b1d */ /* 0x000fe20000010000 */
[----:B------:R-:W-:Y:S01]  /*91f0*/  ISETP.NE.AND P2, PT, R191, RZ, PT ;  /* 0x000000ffbf00720c */ /* 0x000fe20003f45270 */
[----:B------:R-:W-:Y:S01]  /*9200*/  IMAD.IADD R15, R75, 0x1, R168 ;  /* 0x000000014b0f7824 */ /* 0x000fe200078e02a8 */
[----:B------:R-:W-:Y:S01]  /*9210*/  ISETP.NE.AND P0, PT, R193, 0x2, PT ;  /* 0x00000002c100780c */ /* 0x000fe20003f05270 */
[----:B------:R-:W-:Y:S01]  /*9220*/  IMAD.IADD R14, R76, 0x1, R169 ;  /* 0x000000014c0e7824 */ /* 0x000fe200078e02a9 */
[----:B------:R-:W-:Y:S02]  /*9230*/  ISETP.NE.AND P1, PT, R139, 0x4, PT ;  /* 0x000000048b00780c */ /* 0x000fe40003f25270 */
[----:B------:R-:W-:Y:S02]  /*9240*/  SEL R2, RZ, 0x1, P0 ;  /* 0x00000001ff027807 */ /* 0x000fe40000000000 */
[----:B------:R-:W-:Y:S02]  /*9250*/  SEL R0, RZ, 0x1, P1 ;  /* 0x00000001ff007807 */ /* 0x000fe40000800000 */
[----:B------:R-:W-:Y:S02]  /*9260*/  LOP3.LUT R182, R182, R2, RZ, 0x3c, !PT ;  /* 0x00000002b6b67212 */ /* 0x000fe400078e3cff */
[----:B------:R-:W-:Y:S02]  /*9270*/  LOP3.LUT R183, R183, R0, RZ, 0x3c, !PT ;  /* 0x00000000b7b77212 */ /* 0x000fe400078e3cff */
[----:B------:R-:W-:Y:S02]  /*9280*/  @P2 R2UR UR36, R179 ;  /* 0x00000000b32422ca */ /* 0x000fe400000e0000 */
[----:B------:R-:W-:Y:S02]  /*9290*/  SEL R193, R193, RZ, P0 ;  /* 0x000000ffc1c17207 */ /* 0x000fe40000000000 */
[----:B------:R-:W-:Y:S01]  /*92a0*/  SEL R139, R139, RZ, P1 ;  /* 0x000000ff8b8b7207 */ /* 0x000fe20000800000 */
[----:B------:R-:W-:Y:S10]  /*92b0*/  @P2 BRA `(.L_x_137) ;  /* 0xffffffc4006c2947 */ /* 0x000ff4000383ffff */
[----:B------:R-:W-:Y:S05]  /*92c0*/  EXIT ;  /* 0x000000000000794d */ /* 0x000fea0003800000 */
.L_x_25:
[----:B--2---:R2:W4:Y:S02]  /*92d0*/  SYNCS.PHASECHK.TRANS64.TRYWAIT P0, [R2+URZ+0x1a0], R3 ;  /* 0x0001a003020075a7 */ /* 0x00452400080011ff */
[----:B----4-:R-:W-:Y:S05]  /*92e0*/  @!P0 NANOSLEEP.SYNCS 0x989680 ;  /* 0x009896800000895d */ /* 0x010fea0003900000 */
[----:B------:R-:W4:Y:S02]  /*92f0*/  @!P0 SYNCS.PHASECHK.TRANS64 P0, [R2+URZ+0x1a0], R3 ;  /* 0x0001a003020085a7 */ /* 0x000f2400080010ff */
[----:B----4-:R-:W-:Y:S05]  /*9300*/  @!P0 BRA `(.L_x_25) ;  /* 0xfffffffc00f08947 */ /* 0x010fea000383ffff */
[----:B------:R-:W-:Y:S05]  /*9310*/  BRA `(.L_x_138) ;  /* 0xffffff8400947947 */ /* 0x000fea000383ffff */
.L_x_28:
[----:B------:R-:W-:-:S07]  /*9320*/  MOV R2, UR33 ;  /* 0x0000002100027c02 */ /* 0x000fce0008000f00 */
.L_x_139:
[----:B-1----:R1:W2:Y:S02]  /*9330*/  SYNCS.PHASECHK.TRANS64.TRYWAIT P0, [R2+URZ+0x80], R4 ;  /* 0x00008004020075a7 */ /* 0x0022a400080011ff */
[----:B--2---:R-:W-:Y:S05]  /*9340*/  @!P0 NANOSLEEP.SYNCS 0x989680 ;  /* 0x009896800000895d */ /* 0x004fea0003900000 */
[----:B------:R-:W2:Y:S02]  /*9350*/  @!P0 SYNCS.PHASECHK.TRANS64 P0, [R2+URZ+0x80], R4 ;  /* 0x00008004020085a7 */ /* 0x000ea400080010ff */
[----:B--2---:R-:W-:Y:S05]  /*9360*/  @!P0 BRA `(.L_x_139) ;  /* 0xfffffffc00f08947 */ /* 0x004fea000383ffff */
[----:B------:R-:W-:Y:S05]  /*9370*/  BRA `(.L_x_27) ;  /* 0xffffff8400fc7947 */ /* 0x000fea000383ffff */
.L_x_35:
[----:B-1----:R-:W-:-:S07]  /*9380*/  MOV R2, UR17 ;  /* 0x0000001100027c02 */ /* 0x002fce0008000f00 */
.L_x_140:
[----:B-1----:R1:W2:Y:S02]  /*9390*/  SYNCS.PHASECHK.TRANS64.TRYWAIT P0, [R2+URZ+0x80], R4 ;  /* 0x00008004020075a7 */ /* 0x0022a400080011ff */
[----:B--2---:R-:W-:Y:S05]  /*93a0*/  @!P0 NANOSLEEP.SYNCS 0x989680 ;  /* 0x009896800000895d */ /* 0x004fea0003900000 */
[----:B------:R-:W2:Y:S02]  /*93b0*/  @!P0 SYNCS.PHASECHK.TRANS64 P0, [R2+URZ+0x80], R4 ;  /* 0x00008004020085a7 */ /* 0x000ea400080010ff */
[----:B--2---:R-:W-:Y:S05]  /*93c0*/  @!P0 BRA `(.L_x_140) ;  /* 0xfffffffc00f08947 */ /* 0x004fea000383ffff */
[----:B------:R-:W-:Y:S05]  /*93d0*/  BRA `(.L_x_34) ;  /* 0xffffff8800b87947 */ /* 0x000fea000383ffff */
.L_x_40:
[----:B-1----:R1:W2:Y:S02]  /*93e0*/  SYNCS.PHASECHK.TRANS64.TRYWAIT P0, [R2+URZ+0x130], R3 ;  /* 0x00013003020075a7 */ /* 0x0022a400080011ff */
[----:B--2---:R-:W-:Y:S05]  /*93f0*/  @!P0 NANOSLEEP.SYNCS 0x989680 ;  /* 0x009896800000895d */ /* 0x004fea0003900000 */
[----:B------:R-:W2:Y:S02]  /*9400*/  @!P0 SYNCS.PHASECHK.TRANS64 P0, [R2+URZ+0x130], R3 ;  /* 0x00013003020085a7 */ /* 0x000ea400080010ff */
[----:B--2---:R-:W-:Y:S05]  /*9410*/  @!P0 BRA `(.L_x_40) ;  /* 0xfffffffc00f08947 */ /* 0x004fea000383ffff */
[----:B------:R-:W-:Y:S05]  /*9420*/  BRA `(.L_x_141) ;  /* 0xffffff8c005c7947 */ /* 0x000fea000383ffff */
.L_x_44:
[----:B---3--:R-:W-:-:S07]  /*9430*/  MOV R0, UR5 ;  /* 0x0000000500007c02 */ /* 0x008fce0008000f00 */
.L_x_142:
[----:B-1----:R1:W2:Y:S02]  /*9440*/  SYNCS.PHASECHK.TRANS64.TRYWAIT P0, [R0+URZ], R2 ;  /* 0x00000002000075a7 */ /* 0x0022a400080011ff */
[----:B--2---:R-:W-:Y:S05]  /*9450*/  @!P0 NANOSLEEP.SYNCS 0x989680 ;  /* 0x009896800000895d */ /* 0x004fea0003900000 */
[----:B------:R-:W2:Y:S02]  /*9460*/  @!P0 SYNCS.PHASECHK.TRANS64 P0, [R0+URZ], R2 ;  /* 0x00000002000085a7 */ /* 0x000ea400080010ff */
[----:B--2---:R-:W-:Y:S05]  /*9470*/  @!P0 BRA `(.L_x_142) ;  /* 0xfffffffc00f08947 */ /* 0x004fea000383ffff */
[----:B------:R-:W-:Y:S05]  /*9480*/  BRA `(.L_x_143) ;  /* 0xffffff9000cc7947 */ /* 0x000fea000383ffff */
.L_x_45:
[----:B---3--:R-:W-:-:S07]  /*9490*/  MOV R0, UR5 ;  /* 0x0000000500007c02 */ /* 0x008fce0008000f00 */
.L_x_144:
[----:B-1----:R1:W2:Y:S02]  /*94a0*/  SYNCS.PHASECHK.TRANS64.TRYWAIT P0, [R0+URZ], R3 ;  /* 0x00000003000075a7 */ /* 0x0022a400080011ff */
[----:B--2---:R-:W-:Y:S05]  /*94b0*/  @!P0 NANOSLEEP.SYNCS 0x989680 ;  /* 0x009896800000895d */ /* 0x004fea0003900000 */
[----:B------:R-:W2:Y:S02]  /*94c0*/  @!P0 SYNCS.PHASECHK.TRANS64 P0, [R0+URZ], R3 ;  /* 0x00000003000085a7 */ /* 0x000ea400080010ff */
[----:B--2---:R-:W-:Y:S05]  /*94d0*/  @!P0 BRA `(.L_x_144) ;  /* 0xfffffffc00f08947 */ /* 0x004fea000383ffff */
[----:B------:R-:W-:Y:S05]  /*94e0*/  BRA `(.L_x_145) ;  /* 0xffffff9000d87947 */ /* 0x000fea000383ffff */
.L_x_46:
[----:B---3--:R-:W-:-:S07]  /*94f0*/  MOV R0, UR5 ;  /* 0x0000000500007c02 */ /* 0x008fce0008000f00 */
.L_x_146:
[----:B-1----:R1:W2:Y:S02]  /*9500*/  SYNCS.PHASECHK.TRANS64.TRYWAIT P0, [R0+URZ], R3 ;  /* 0x00000003000075a7 */ /* 0x0022a400080011ff */
[----:B--2---:R-:W-:Y:S05]  /*9510*/  @!P0 NANOSLEEP.SYNCS 0x989680 ;  /* 0x009896800000895d */ /* 0x004fea0003900000 */
[----:B------:R-:W2:Y:S02]  /*9520*/  @!P0 SYNCS.PHASECHK.TRANS64 P0, [R0+URZ], R3 ;  /* 0x00000003000085a7 */ /* 0x000ea400080010ff */
[----:B--2---:R-:W-:Y:S05]  /*9530*/  @!P0 BRA `(.L_x_146) ;  /* 0xfffffffc00f08947 */ /* 0x004fea000383ffff */
[----:B------:R-:W-:Y:S05]  /*9540*/  BRA `(.L_x_147) ;  /* 0xffffff9000e47947 */ /* 0x000fea000383ffff */
.L_x_47:
[----:B---3--:R-:W-:-:S07]  /*9550*/  MOV R0, UR5 ;  /* 0x0000000500007c02 */ /* 0x008fce0008000f00 */
.L_x_148:
[----:B-1----:R1:W2:Y:S02]  /*9560*/  SYNCS.PHASECHK.TRANS64.TRYWAIT P0, [R0+URZ], R3 ;  /* 0x00000003000075a7 */ /* 0x0022a400080011ff */
[----:B--2---:R-:W-:Y:S05]  /*9570*/  @!P0 NANOSLEEP.SYNCS 0x989680 ;  /* 0x009896800000895d */ /* 0x004fea0003900000 */
[----:B------:R-:W2:Y:S02]  /*9580*/  @!P0 SYNCS.PHASECHK.TRANS64 P0, [R0+URZ], R3 ;  /* 0x00000003000085a7 */ /* 0x000ea400080010ff */
[----:B--2---:R-:W-:Y:S05]  /*9590*/  @!P0 BRA `(.L_x_148) ;  /* 0xfffffffc00f08947 */ /* 0x004fea000383ffff */
[----:B------:R-:W-:Y:S05]  /*95a0*/  BRA `(.L_x_149) ;  /* 0xffffff9000f07947 */ /* 0x000fea000383ffff */
.L_x_48:
[----:B---3--:R-:W-:-:S07]  /*95b0*/  MOV R0, UR5 ;  /* 0x0000000500007c02 */ /* 0x008fce0008000f00 */
.L_x_150:
[----:B-1----:R1:W2:Y:S02]  /*95c0*/  SYNCS.PHASECHK.TRANS64.TRYWAIT P0, [R0+URZ], R3 ;  /* 0x00000003000075a7 */ /* 0x0022a400080011ff */
[----:B--2---:R-:W-:Y:S05]  /*95d0*/  @!P0 NANOSLEEP.SYNCS 0x989680 ;  /* 0x009896800000895d */ /* 0x004fea0003900000 */
[----:B------:R-:W2:Y:S02]  /*95e0*/  @!P0 SYNCS.PHASECHK.TRANS64 P0, [R0+URZ], R3 ;  /* 0x00000003000085a7 */ /* 0x000ea400080010ff */
[----:B--2---:R-:W-:Y:S05]  /*95f0*/  @!P0 BRA `(.L_x_150) ;  /* 0xfffffffc00f08947 */ /* 0x004fea000383ffff */
[----:B------:R-:W-:Y:S05]  /*9600*/  BRA `(.L_x_151) ;  /* 0xffffff9000fc7947 */ /* 0x000fea000383ffff */
.L_x_49:
[----:B---3--:R-:W-:-:S07]  /*9610*/  MOV R0, UR5 ;  /* 0x0000000500007c02 */ /* 0x008fce0008000f00 */
.L_x_152:
[----:B-1----:R1:W2:Y:S02]  /*9620*/  SYNCS.PHASECHK.TRANS64.TRYWAIT P0, [R0+URZ], R3 ;  /* 0x00000003000075a7 */ /* 0x0022a400080011ff */
[----:B--2---:R-:W-:Y:S05]  /*9630*/  @!P0 NANOSLEEP.SYNCS 0x989680 ;  /* 0x009896800000895d */ /* 0x004fea0003900000 */
[----:B------:R-:W2:Y:S02]  /*9640*/  @!P0 SYNCS.PHASECHK.TRANS64 P0, [R0+URZ], R3 ;  /* 0x00000003000085a7 */ /* 0x000ea400080010ff */
[----:B--2---:R-:W-:Y:S05]  /*9650*/  @!P0 BRA `(.L_x_152) ;  /* 0xfffffffc00f08947 */ /* 0x004fea000383ffff */
[----:B------:R-:W-:Y:S05]  /*9660*/  BRA `(.L_x_153) ;  /* 0xffffff9400087947 */ /* 0x000fea000383ffff */
.L_x_50:
[----:B---3--:R-:W-:-:S07]  /*9670*/  MOV R0, UR5 ;  /* 0x0000000500007c02 */ /* 0x008fce0008000f00 */
.L_x_154:
[----:B-1----:R1:W2:Y:S02]  /*9680*/  SYNCS.PHASECHK.TRANS64.TRYWAIT P0, [R0+URZ], R3 ;  /* 0x00000003000075a7 */ /* 0x0022a400080011ff */
[----:B--2---:R-:W-:Y:S05]  /*9690*/  @!P0 NANOSLEEP.SYNCS 0x989680 ;  /* 0x009896800000895d */ /* 0x004fea0003900000 */
[----:B------:R-:W2:Y:S02]  /*96a0*/  @!P0 SYNCS.PHASECHK.TRANS64 P0, [R0+URZ], R3 ;  /* 0x00000003000085a7 */ /* 0x000ea400080010ff */
[----:B--2---:R-:W-:Y:S05]  /*96b0*/  @!P0 BRA `(.L_x_154) ;  /* 0xfffffffc00f08947 */ /* 0x004fea000383ffff */
[----:B------:R-:W-:Y:S05]  /*96c0*/  BRA `(.L_x_155) ;  /* 0xffffff9400147947 */ /* 0x000fea000383ffff */
.L_x_51:
[----:B---3--:R-:W-:-:S07]  /*96d0*/  MOV R0, UR5 ;  /* 0x0000000500007c02 */ /* 0x008fce0008000f00 */
.L_x_156:
[----:B-1----:R1:W2:Y:S02]  /*96e0*/  SYNCS.PHASECHK.TRANS64.TRYWAIT P0, [R0+URZ], R3 ;  /* 0x00000003000075a7 */ /* 0x0022a400080011ff */
[----:B--2---:R-:W-:Y:S05]  /*96f0*/  @!P0 NANOSLEEP.SYNCS 0x989680 ;  /* 0x009896800000895d */ /* 0x004fea0003900000 */
[----:B------:R-:W2:Y:S02]  /*9700*/  @!P0 SYNCS.PHASECHK.TRANS64 P0, [R0+URZ], R3 ;  /* 0x00000003000085a7 */ /* 0x000ea400080010ff */
[----:B--2---:R-:W-:Y:S05]  /*9710*/  @!P0 BRA `(.L_x_156) ;  /* 0xfffffffc00f08947 */ /* 0x004fea000383ffff */
[----:B------:R-:W-:Y:S05]  /*9720*/  BRA `(.L_x_157) ;  /* 0xffffff9400207947 */ /* 0x000fea000383ffff */
.L_x_52:
[----:B---3--:R-:W-:-:S07]  /*9730*/  MOV R0, UR5 ;  /* 0x0000000500007c02 */ /* 0x008fce0008000f00 */
.L_x_158:
[----:B-1----:R1:W2:Y:S02]  /*9740*/  SYNCS.PHASECHK.TRANS64.TRYWAIT P0, [R0+URZ], R3 ;  /* 0x00000003000075a7 */ /* 0x0022a400080011ff */
[----:B--2---:R-:W-:Y:S05]  /*9750*/  @!P0 NANOSLEEP.SYNCS 0x989680 ;  /* 0x009896800000895d */ /* 0x004fea0003900000 */
[----:B------:R-:W2:Y:S02]  /*9760*/  @!P0 SYNCS.PHASECHK.TRANS64 P0, [R0+URZ], R3 ;  /* 0x00000003000085a7 */ /* 0x000ea400080010ff */
[----:B--2---:R-:W-:Y:S05]  /*9770*/  @!P0 BRA `(.L_x_158) ;  /* 0xfffffffc00f08947 */ /* 0x004fea000383ffff */
[----:B------:R-:W-:Y:S05]  /*9780*/  BRA `(.L_x_159) ;  /* 0xffffff94002c7947 */ /* 0x000fea000383ffff */
.L_x_53:
[----:B---3--:R-:W-:-:S07]  /*9790*/  MOV R0, UR5 ;  /* 0x0000000500007c02 */ /* 0x008fce0008000f00 */
.L_x_160:
[----:B-1----:R1:W2:Y:S02]  /*97a0*/  SYNCS.PHASECHK.TRANS64.TRYWAIT P0, [R0+URZ], R3 ;  /* 0x00000003000075a7 */ /* 0x0022a400080011ff */
[----:B--2---:R-:W-:Y:S05]  /*97b0*/  @!P0 NANOSLEEP.SYNCS 0x989680 ;  /* 0x009896800000895d */ /* 0x004fea0003900000 */
[----:B------:R-:W2:Y:S02]  /*97c0*/  @!P0 SYNCS.PHASECHK.TRANS64 P0, [R0+URZ], R3 ;  /* 0x00000003000085a7 */ /* 0x000ea400080010ff */
[----:B--2---:R-:W-:Y:S05]  /*97d0*/  @!P0 BRA `(.L_x_160) ;  /* 0xfffffffc00f08947 */ /* 0x004fea000383ffff */
[----:B------:R-:W-:Y:S05]  /*97e0*/  BRA `(.L_x_161) ;  /* 0xffffff9400387947 */ /* 0x000fea000383ffff */
.L_x_54:
[----:B---3--:R-:W-:-:S07]  /*97f0*/  MOV R0, UR5 ;  /* 0x0000000500007c02 */ /* 0x008fce0008000f00 */
.L_x_162:
[----:B-1----:R1:W2:Y:S02]  /*9800*/  SYNCS.PHASECHK.TRANS64.TRYWAIT P0, [R0+URZ], R3 ;  /* 0x00000003000075a7 */ /* 0x0022a400080011ff */
[----:B--2---:R-:W-:Y:S05]  /*9810*/  @!P0 NANOSLEEP.SYNCS 0x989680 ;  /* 0x009896800000895d */ /* 0x004fea0003900000 */
[----:B------:R-:W2:Y:S02]  /*9820*/  @!P0 SYNCS.PHASECHK.TRANS64 P0, [R0+URZ], R3 ;  /* 0x00000003000085a7 */ /* 0x000ea400080010ff */
[----:B--2---:R-:W-:Y:S05]  /*9830*/  @!P0 BRA `(.L_x_162) ;  /* 0xfffffffc00f08947 */ /* 0x004fea000383ffff */
[----:B------:R-:W-:Y:S05]  /*9840*/  BRA `(.L_x_163) ;  /* 0xffffff9400447947 */ /* 0x000fea000383ffff */
.L_x_55:
[----:B---3--:R-:W-:-:S07]  /*9850*/  MOV R0, UR5 ;  /* 0x0000000500007c02 */ /* 0x008fce0008000f00 */
.L_x_164:
[----:B-1----:R1:W2:Y:S02]  /*9860*/  SYNCS.PHASECHK.TRANS64.TRYWAIT P0, [R0+URZ], R3 ;  /* 0x00000003000075a7 */ /* 0x0022a400080011ff */
[----:B--2---:R-:W-:Y:S05]  /*9870*/  @!P0 NANOSLEEP.SYNCS 0x989680 ;  /* 0x009896800000895d */ /* 0x004fea0003900000 */
[----:B------:R-:W2:Y:S02]  /*9880*/  @!P0 SYNCS.PHASECHK.TRANS64 P0, [R0+URZ], R3 ;  /* 0x00000003000085a7 */ /* 0x000ea400080010ff */
[----:B--2---:R-:W-:Y:S05]  /*9890*/  @!P0 BRA `(.L_x_164) ;  /* 0xfffffffc00f08947 */ /* 0x004fea000383ffff */
[----:B------:R-:W-:Y:S05]  /*98a0*/  BRA `(.L_x_165) ;  /* 0xffffff9400507947 */ /* 0x000fea000383ffff */
.L_x_56:
[----:B---3--:R-:W-:-:S07]  /*98b0*/  MOV R0, UR5 ;  /* 0x0000000500007c02 */ /* 0x008fce0008000f00 */
.L_x_166:
[----:B-1----:R1:W2:Y:S02]  /*98c0*/  SYNCS.PHASECHK.TRANS64.TRYWAIT P0, [R0+URZ], R3 ;  /* 0x00000003000075a7 */ /* 0x0022a400080011ff */
[----:B--2---:R-:W-:Y:S05]  /*98d0*/  @!P0 NANOSLEEP.SYNCS 0x989680 ;  /* 0x009896800000895d */ /* 0x004fea0003900000 */
[----:B------:R-:W2:Y:S02]  /*98e0*/  @!P0 SYNCS.PHASECHK.TRANS64 P0, [R0+URZ], R3 ;  /* 0x00000003000085a7 */ /* 0x000ea400080010ff */
[----:B--2---:R-:W-:Y:S05]  /*98f0*/  @!P0 BRA `(.L_x_166) ;  /* 0xfffffffc00f08947 */ /* 0x004fea000383ffff */
[----:B------:R-:W-:Y:S05]  /*9900*/  BRA `(.L_x_167) ;  /* 0xffffff94005c7947 */ /* 0x000fea000383ffff */
.L_x_57:
[----:B---3--:R-:W-:-:S07]  /*9910*/  MOV R0, UR5 ;  /* 0x0000000500007c02 */ /* 0x008fce0008000f00 */
.L_x_168:
[----:B-1----:R1:W2:Y:S02]  /*9920*/  SYNCS.PHASECHK.TRANS64.TRYWAIT P0, [R0+URZ], R3 ;  /* 0x00000003000075a7 */ /* 0x0022a400080011ff */
[----:B--2---:R-:W-:Y:S05]  /*9930*/  @!P0 NANOSLEEP.SYNCS 0x989680 ;  /* 0x009896800000895d */ /* 0x004fea0003900000 */
[----:B------:R-:W2:Y:S02]  /*9940*/  @!P0 SYNCS.PHASECHK.TRANS64 P0, [R0+URZ], R3 ;  /* 0x00000003000085a7 */ /* 0x000ea400080010ff */
[----:B--2---:R-:W-:Y:S05]  /*9950*/  @!P0 BRA `(.L_x_168) ;  /* 0xfffffffc00f08947 */ /* 0x004fea000383ffff */
[----:B------:R-:W-:Y:S05]  /*9960*/  BRA `(.L_x_169) ;  /* 0xffffff9400687947 */ /* 0x000fea000383ffff */
.L_x_58:
[----:B---3--:R-:W-:-:S07]  /*9970*/  MOV R0, UR5 ;  /* 0x0000000500007c02 */ /* 0x008fce0008000f00 */
.L_x_170:
[----:B-1----:R1:W2:Y:S02]  /*9980*/  SYNCS.PHASECHK.TRANS64.TRYWAIT P0, [R0+URZ], R3 ;  /* 0x00000003000075a7 */ /* 0x0022a400080011ff */
[----:B--2---:R-:W-:Y:S05]  /*9990*/  @!P0 NANOSLEEP.SYNCS 0x989680 ;  /* 0x009896800000895d */ /* 0x004fea0003900000 */
[----:B------:R-:W2:Y:S02]  /*99a0*/  @!P0 SYNCS.PHASECHK.TRANS64 P0, [R0+URZ], R3 ;  /* 0x00000003000085a7 */ /* 0x000ea400080010ff */
[----:B--2---:R-:W-:Y:S05]  /*99b0*/  @!P0 BRA `(.L_x_170) ;  /* 0xfffffffc00f08947 */ /* 0x004fea000383ffff */
[----:B------:R-:W-:Y:S05]  /*99c0*/  BRA `(.L_x_171) ;  /* 0xffffff9400747947 */ /* 0x000fea000383ffff */
.L_x_61:
[----:B-1----:R1:W2:Y:S02]  /*99d0*/  SYNCS.PHASECHK.TRANS64.TRYWAIT P0, [R0+URZ+0x190], R4 ;  /* 0x00019004000075a7 */ /* 0x0022a400080011ff */
[----:B--2---:R-:W-:Y:S05]  /*99e0*/  @!P0 NANOSLEEP.SYNCS 0x989680 ;  /* 0x009896800000895d */ /* 0x004fea0003900000 */
[----:B------:R-:W2:Y:S02]  /*99f0*/  @!P0 SYNCS.PHASECHK.TRANS64 P0, [R0+URZ+0x190], R4 ;  /* 0x00019004000085a7 */ /* 0x000ea400080010ff */
[----:B--2---:R-:W-:Y:S05]  /*9a00*/  @!P0 BRA `(.L_x_61) ;  /* 0xfffffffc00f08947 */ /* 0x004fea000383ffff */
[----:B------:R-:W-:Y:S05]  /*9a10*/  BRA `(.L_x_172) ;  /* 0xffffff9400d47947 */ /* 0x000fea000383ffff */
.L_x_62:
[----:B------:R-:W-:-:S07]  /*9a20*/  MOV R0, UR5 ;  /* 0x0000000500007c02 */ /* 0x000fce0008000f00 */
.L_x_173:
[----:B-1----:R1:W2:Y:S02]  /*9a30*/  SYNCS.PHASECHK.TRANS64.TRYWAIT P0, [R0+URZ+0x140], R5 ;  /* 0x00014005000075a7 */ /* 0x0022a400080011ff */
[----:B--2---:R-:W-:Y:S05]  /*9a40*/  @!P0 NANOSLEEP.SYNCS 0x989680 ;  /* 0x009896800000895d */ /* 0x004fea0003900000 */
[----:B------:R-:W2:Y:S02]  /*9a50*/  @!P0 SYNCS.PHASECHK.TRANS64 P0, [R0+URZ+0x140], R5 ;  /* 0x00014005000085a7 */ /* 0x000ea400080010ff */
[----:B--2---:R-:W-:Y:S05]  /*9a60*/  @!P0 BRA `(.L_x_173) ;  /* 0xfffffffc00f08947 */ /* 0x004fea000383ffff */
[----:B------:R-:W-:Y:S05]  /*9a70*/  BRA `(.L_x_174) ;  /* 0xffffff9400e47947 */ /* 0x000fea000383ffff */
.L_x_63:
[----:B-1----:R1:W2:Y:S02]  /*9a80*/  SYNCS.PHASECHK.TRANS64.TRYWAIT P1, [R0+URZ+0x130], R4 ;  /* 0x00013004000075a7 */ /* 0x0022a400080211ff */
[----:B--2---:R-:W-:Y:S05]  /*9a90*/  @!P1 NANOSLEEP.SYNCS 0x989680 ;  /* 0x009896800000995d */ /* 0x004fea0003900000 */
[----:B------:R-:W2:Y:S02]  /*9aa0*/  @!P1 SYNCS.PHASECHK.TRANS64 P1, [R0+URZ+0x130], R4 ;  /* 0x00013004000095a7 */ /* 0x000ea400080210ff */
[----:B--2---:R-:W-:Y:S05]  /*9ab0*/  @!P1 BRA `(.L_x_63) ;  /* 0xfffffffc00f09947 */ /* 0x004fea000383ffff */
[----:B------:R-:W-:Y:S05]  /*9ac0*/  BRA `(.L_x_175) ;  /* 0xffffff9800147947 */ /* 0x000fea000383ffff */
.L_x_66:
[----:B------:R-:W-:-:S07]  /*9ad0*/  MOV R0, UR5 ;  /* 0x0000000500007c02 */ /* 0x000fce0008000f00 */
.L_x_176:
[----:B-1----:R1:W2:Y:S02]  /*9ae0*/  SYNCS.PHASECHK.TRANS64.TRYWAIT P0, [R0+URZ+0x140], R2 ;  /* 0x00014002000075a7 */ /* 0x0022a400080011ff */
[----:B--2---:R-:W-:Y:S05]  /*9af0*/  @!P0 NANOSLEEP.SYNCS 0x989680 ;  /* 0x009896800000895d */ /* 0x004fea0003900000 */
[----:B------:R-:W2:Y:S02]  /*9b00*/  @!P0 SYNCS.PHASECHK.TRANS64 P0, [R0+URZ+0x140], R2 ;  /* 0x00014002000085a7 */ /* 0x000ea400080010ff */
[----:B--2---:R-:W-:Y:S05]  /*9b10*/  @!P0 BRA `(.L_x_176) ;  /* 0xfffffffc00f08947 */ /* 0x004fea000383ffff */
[----:B------:R-:W-:Y:S05]  /*9b20*/  BRA `(.L_x_65) ;  /* 0xffffff9800687947 */ /* 0x000fea000383ffff */
.L_x_75:
[----:B-1----:R-:W-:-:S04]  /*9b30*/  MOV R4, UR6 ;  /* 0x0000000600047c02 */ /* 0x002fc80008000f00 */
[----:B------:R1:W2:Y:S03]  /*9b40*/  SYNCS.PHASECHK.TRANS64.TRYWAIT P0, [R4+URZ+0x8], R5 ;  /* 0x00000805040075a7 */ /* 0x0002a600080011ff */
[----:B--2---:R-:W-:Y:S05]  /*9b50*/  @!P0 NANOSLEEP.SYNCS 0x989680 ;  /* 0x009896800000895d */ /* 0x004fea0003900000 */
[----:B------:R-:W2:Y:S02]  /*9b60*/  @!P0 SYNCS.PHASECHK.TRANS64 P0, [R4+URZ+0x8], R5 ;  /* 0x00000805040085a7 */ /* 0x000ea400080010ff */
[----:B--2---:R-:W-:Y:S05]  /*9b70*/  @!P0 BRA `(.L_x_75) ;  /* 0xfffffffc00ec8947 */ /* 0x004fea000383ffff */
[----:B------:R-:W-:Y:S05]  /*9b80*/  BRA `(.L_x_74) ;  /* 0xffffff9c001c7947 */ /* 0x000fea000383ffff */
.L_x_77:
[----:B------:R-:W-:Y:S01]  /*9b90*/  BSSY B0, `(.L_x_177) ;  /* 0x0000006000007945 */ /* 0x000fe20003800000 */
[----:B------:R-:W-:-:S07]  /*9ba0*/  MOV R15, 0xffffffff ;  /* 0xffffffff000f7802 */ /* 0x000fce0000000f00 */
[----:B-1---5:R-:W-:Y:S05]  /*9bb0*/  WARPSYNC.COLLECTIVE R15, `(.L_x_178) ;  /* 0x000000000f0c7348 */ /* 0x022fea0003c00000 */
[----:B------:R-:W-:Y:S02]  /*9bc0*/  ELECT P6, UR79, PT ;  /* 0x00000000004f782f */ /* 0x000fe400038c0000 */
[----:B------:R-:W-:Y:S01]  /*9bd0*/  MOV R14, UR79 ;  /* 0x0000004f000e7c02 */ /* 0x000fe20008000f00 */
[----:B-1---5:R-:W-:Y:S10]  /*9be0*/  ENDCOLLECTIVE ;  /* 0x000000000000791b */ /* 0x022ff40003800000 */
.L_x_178:
[----:B------:R-:W-:Y:S05]  /*9bf0*/  BSYNC B0 ;  /* 0x0000000000007941 */ /* 0x000fea0003800000 */
.L_x_177:
[----:B------:R-:W-:Y:S05]  /*9c00*/  BRA `(.L_x_179) ;  /* 0xffffff9c004c7947 */ /* 0x000fea000383ffff */
.L_x_79:
[----:B-1----:R-:W-:-:S04]  /*9c10*/  MOV R2, UR6 ;  /* 0x0000000600027c02 */ /* 0x002fc80008000f00 */
[----:B------:R1:W2:Y:S03]  /*9c20*/  SYNCS.PHASECHK.TRANS64.TRYWAIT P0, [R2+URZ+0x8], R3 ;  /* 0x00000803020075a7 */ /* 0x0002a600080011ff */
[----:B--2---:R-:W-:Y:S05]  /*9c30*/  @!P0 NANOSLEEP.SYNCS 0x989680 ;  /* 0x009896800000895d */ /* 0x004fea0003900000 */
[----:B------:R-:W2:Y:S02]  /*9c40*/  @!P0 SYNCS.PHASECHK.TRANS64 P0, [R2+URZ+0x8], R3 ;  /* 0x00000803020085a7 */ /* 0x000ea400080010ff */
[----:B--2---:R-:W-:Y:S05]  /*9c50*/  @!P0 BRA `(.L_x_79) ;  /* 0xfffffffc00ec8947 */ /* 0x004fea000383ffff */
[----:B------:R-:W-:Y:S05]  /*9c60*/  BRA `(.L_x_78) ;  /* 0xffffff9c00507947 */ /* 0x000fea000383ffff */
.L_x_80:
[----:B-1----:R1:W2:Y:S02]  /*9c70*/  SYNCS.PHASECHK.TRANS64.TRYWAIT P0, [R0+URZ+0x130], R4 ;  /* 0x00013004000075a7 */ /* 0x0022a400080011ff */
[----:B--2---:R-:W-:Y:S05]  /*9c80*/  @!P0 NANOSLEEP.SYNCS 0x989680 ;  /* 0x009896800000895d */ /* 0x004fea0003900000 */
[----:B------:R-:W2:Y:S02]  /*9c90*/  @!P0 SYNCS.PHASECHK.TRANS64 P0, [R0+URZ+0x130], R4 ;  /* 0x00013004000085a7 */ /* 0x000ea400080010ff */
[----:B--2---:R-:W-:Y:S05]  /*9ca0*/  @!P0 BRA `(.L_x_80) ;  /* 0xfffffffc00f08947 */ /* 0x004fea000383ffff */
[----:B------:R-:W-:Y:S05]  /*9cb0*/  BRA `(.L_x_180) ;  /* 0xffffffa0002c7947 */ /* 0x000fea000383ffff */
.L_x_82:
[----:B------:R-:W-:-:S07]  /*9cc0*/  MOV R0, UR10 ;  /* 0x0000000a00007c02 */ /* 0x000fce0008000f00 */
.L_x_181:
[----:B-1----:R1:W2:Y:S02]  /*9cd0*/  SYNCS.PHASECHK.TRANS64.TRYWAIT P0, [R0+URZ+0x170], R4 ;  /* 0x00017004000075a7 */ /* 0x0022a400080011ff */
[----:B--2---:R-:W-:Y:S05]  /*9ce0*/  @!P0 NANOSLEEP.SYNCS 0x989680 ;  /* 0x009896800000895d */ /* 0x004fea0003900000 */
[----:B------:R-:W2:Y:S02]  /*9cf0*/  @!P0 SYNCS.PHASECHK.TRANS64 P0, [R0+URZ+0x170], R4 ;  /* 0x00017004000085a7 */ /* 0x000ea400080010ff */
[----:B--2---:R-:W-:Y:S05]  /*9d00*/  @!P0 BRA `(.L_x_181) ;  /* 0xfffffffc00f08947 */ /* 0x004fea000383ffff */
[----:B------:R-:W-:Y:S05]  /*9d10*/  BRA `(.L_x_182) ;  /* 0xffffffa000787947 */ /* 0x000fea000383ffff */
.L_x_85:
[----:B------:R-:W-:Y:S07]  /*9d20*/  MOV R0, UR9 ;  /* 0x0000000900007c02 */ /* 0x000fee0008000f00 */
.L_x_183:
[----:B-1----:R1:W2:Y:S02]  /*9d30*/  SYNCS.PHASECHK.TRANS64.TRYWAIT P0, [R0+URZ], R4 ;  /* 0x00000004000075a7 */ /* 0x0022a400080011ff */
[----:B--2---:R-:W-:Y:S05]  /*9d40*/  @!P0 NANOSLEEP.SYNCS 0x989680 ;  /* 0x009896800000895d */ /* 0x004fea0003900000 */
[----:B------:R-:W2:Y:S02]  /*9d50*/  @!P0 SYNCS.PHASECHK.TRANS64 P0, [R0+URZ], R4 ;  /* 0x00000004000085a7 */ /* 0x000ea400080010ff */
[----:B--2---:R-:W-:Y:S05]  /*9d60*/  @!P0 BRA `(.L_x_183) ;  /* 0xfffffffc00f08947 */ /* 0x004fea000383ffff */
[----:B------:R-:W-:Y:S05]  /*9d70*/  BRA `(.L_x_84) ;  /* 0xffffffa0008c7947 */ /* 0x000fea000383ffff */
.L_x_89:
[----:B-1----:R-:W-:-:S07]  /*9d80*/  MOV R0, UR7 ;  /* 0x0000000700007c02 */ /* 0x002fce0008000f00 */
.L_x_184:
[----:B-1----:R1:W2:Y:S02]  /*9d90*/  SYNCS.PHASECHK.TRANS64.TRYWAIT P0, [R0+URZ], R2 ;  /* 0x00000002000075a7 */ /* 0x0022a400080011ff */
[----:B--2---:R-:W-:Y:S05]  /*9da0*/  @!P0 NANOSLEEP.SYNCS 0x989680 ;  /* 0x009896800000895d */ /* 0x004fea0003900000 */
[----:B------:R-:W2:Y:S02]  /*9db0*/  @!P0 SYNCS.PHASECHK.TRANS64 P0, [R0+URZ], R2 ;  /* 0x00000002000085a7 */ /* 0x000ea400080010ff */
[----:B--2---:R-:W-:Y:S05]  /*9dc0*/  @!P0 BRA `(.L_x_184) ;  /* 0xfffffffc00f08947 */ /* 0x004fea000383ffff */
[----:B------:R-:W-:Y:S05]  /*9dd0*/  BRA `(.L_x_185) ;  /* 0xffffffa400587947 */ /* 0x000fea000383ffff */
.L_x_90:
[----:B------:R-:W-:-:S07]  /*9de0*/  MOV R0, UR7 ;  /* 0x0000000700007c02 */ /* 0x000fce0008000f00 */
.L_x_186:
[----:B-1----:R1:W2:Y:S02]  /*9df0*/  SYNCS.PHASECHK.TRANS64.TRYWAIT P0, [R0+URZ], R3 ;  /* 0x00000003000075a7 */ /* 0x0022a400080011ff */
[----:B--2---:R-:W-:Y:S05]  /*9e00*/  @!P0 NANOSLEEP.SYNCS 0x989680 ;  /* 0x009896800000895d */ /* 0x004fea0003900000 */
[----:B------:R-:W2:Y:S02]  /*9e10*/  @!P0 SYNCS.PHASECHK.TRANS64 P0, [R0+URZ], R3 ;  /* 0x00000003000085a7 */ /* 0x000ea400080010ff */
[----:B--2---:R-:W-:Y:S05]  /*9e20*/  @!P0 BRA `(.L_x_186) ;  /* 0xfffffffc00f08947 */ /* 0x004fea000383ffff */
[----:B------:R-:W-:Y:S05]  /*9e30*/  BRA `(.L_x_187) ;  /* 0xffffffa400647947 */ /* 0x000fea000383ffff */
.L_x_91:
[----:B------:R-:W-:-:S07]  /*9e40*/  MOV R0, UR7 ;  /* 0x0000000700007c02 */ /* 0x000fce0008000f00 */
.L_x_188:
[----:B-1----:R1:W2:Y:S02]  /*9e50*/  SYNCS.PHASECHK.TRANS64.TRYWAIT P0, [R0+URZ], R3 ;  /* 0x00000003000075a7 */ /* 0x0022a400080011ff */
[----:B--2---:R-:W-:Y:S05]  /*9e60*/  @!P0 NANOSLEEP.SYNCS 0x989680 ;  /* 0x009896800000895d */ /* 0x004fea0003900000 */
[----:B------:R-:W2:Y:S02]  /*9e70*/  @!P0 SYNCS.PHASECHK.TRANS64 P0, [R0+URZ], R3 ;  /* 0x00000003000085a7 */ /* 0x000ea400080010ff */
[----:B--2---:R-:W-:Y:S05]  /*9e80*/  @!P0 BRA `(.L_x_188) ;  /* 0xfffffffc00f08947 */ /* 0x004fea000383ffff */
[----:B------:R-:W-:Y:S05]  /*9e90*/  BRA `(.L_x_189) ;  /* 0xffffffa400707947 */ /* 0x000fea000383ffff */
.L_x_94:
[----:B------:R-:W-:-:S07]  /*9ea0*/  MOV R0, UR8 ;  /* 0x0000000800007c02 */ /* 0x000fce0008000f00 */
.L_x_190:
[----:B-1----:R1:W2:Y:S02]  /*9eb0*/  SYNCS.PHASECHK.TRANS64.TRYWAIT P1, [R0+URZ+0x1b0], R2 ;  /* 0x0001b002000075a7 */ /* 0x0022a400080211ff */
[----:B--2---:R-:W-:Y:S05]  /*9ec0*/  @!P1 NANOSLEEP.SYNCS 0x989680 ;  /* 0x009896800000995d */ /* 0x004fea0003900000 */
[----:B------:R-:W2:Y:S02]  /*9ed0*/  @!P1 SYNCS.PHASECHK.TRANS64 P1, [R0+URZ+0x1b0], R2 ;  /* 0x0001b002000095a7 */ /* 0x000ea400080210ff */
[----:B--2---:R-:W-:Y:S05]  /*9ee0*/  @!P1 BRA `(.L_x_190) ;  /* 0xfffffffc00f09947 */ /* 0x004fea000383ffff */
[----:B------:R-:W-:Y:S05]  /*9ef0*/  BRA `(.L_x_191) ;  /* 0xffffffa400bc7947 */ /* 0x000fea000383ffff */
.L_x_99:
[----:B--2---:R2:W4:Y:S02]  /*9f00*/  SYNCS.PHASECHK.TRANS64.TRYWAIT P0, [R0+URZ+0x130], R2 ;  /* 0x00013002000075a7 */ /* 0x00452400080011ff */
[----:B----4-:R-:W-:Y:S05]  /*9f10*/  @!P0 NANOSLEEP.SYNCS 0x989680 ;  /* 0x009896800000895d */ /* 0x010fea0003900000 */
[----:B------:R-:W4:Y:S02]  /*9f20*/  @!P0 SYNCS.PHASECHK.TRANS64 P0, [R0+URZ+0x130], R2 ;  /* 0x00013002000085a7 */ /* 0x000f2400080010ff */
[----:B----4-:R-:W-:Y:S05]  /*9f30*/  @!P0 BRA `(.L_x_99) ;  /* 0xfffffffc00f08947 */ /* 0x010fea000383ffff */
[----:B------:R-:W-:Y:S05]  /*9f40*/  BRA `(.L_x_192) ;  /* 0xffffffa800c87947 */ /* 0x000fea000383ffff */
.L_x_102:
[----:B------:R-:W-:Y:S07]  /*9f50*/  MOV R0, UR6 ;  /* 0x0000000600007c02 */ /* 0x000fee0008000f00 */
.L_x_193:
[----:B--2---:R2:W4:Y:S02]  /*9f60*/  SYNCS.PHASECHK.TRANS64.TRYWAIT P0, [R0+URZ+0x128], R2 ;  /* 0x00012802000075a7 */ /* 0x00452400080011ff */
[----:B----4-:R-:W-:Y:S05]  /*9f70*/  @!P0 NANOSLEEP.SYNCS 0x989680 ;  /* 0x009896800000895d */ /* 0x010fea0003900000 */
[----:B------:R-:W4:Y:S02]  /*9f80*/  @!P0 SYNCS.PHASECHK.TRANS64 P0, [R0+URZ+0x128], R2 ;  /* 0x00012802000085a7 */ /* 0x000f2400080010ff */
[----:B----4-:R-:W-:Y:S05]  /*9f90*/  @!P0 BRA `(.L_x_193) ;  /* 0xfffffffc00f08947 */ /* 0x010fea000383ffff */
[----:B------:R-:W-:Y:S05]  /*9fa0*/  BRA `(.L_x_101) ;  /* 0xffffffac00a87947 */ /* 0x000fea000383ffff */
.L_x_105:
[----:B------:R-:W-:Y:S07]  /*9fb0*/  MOV R0, UR6 ;  /* 0x0000000600007c02 */ /* 0x000fee0008000f00 */
.L_x_194:
[----:B-1----:R1:W2:Y:S02]  /*9fc0*/  SYNCS.PHASECHK.TRANS64.TRYWAIT P0, [R0+URZ+0x110], R14 ;  /* 0x0001100e000075a7 */ /* 0x0022a400080011ff */
[----:B--2---:R-:W-:Y:S05]  /*9fd0*/  @!P0 NANOSLEEP.SYNCS 0x989680 ;  /* 0x009896800000895d */ /* 0x004fea0003900000 */
[----:B------:R-:W2:Y:S02]  /*9fe0*/  @!P0 SYNCS.PHASECHK.TRANS64 P0, [R0+URZ+0x110], R14 ;  /* 0x0001100e000085a7 */ /* 0x000ea400080010ff */
[----:B--2---:R-:W-:Y:S05]  /*9ff0*/  @!P0 BRA `(.L_x_194) ;  /* 0xfffffffc00f08947 */ /* 0x004fea000383ffff */
[----:B------:R-:W-:Y:S05]  /*a000*/  BRA `(.L_x_195) ;  /* 0xffffffb000207947 */ /* 0x000fea000383ffff */
.L_x_106:
[----:B------:R-:W-:Y:S07]  /*a010*/  MOV R0, UR6 ;  /* 0x0000000600007c02 */ /* 0x000fee0008000f00 */
.L_x_196:
[----:B-1----:R1:W2:Y:S02]  /*a020*/  SYNCS.PHASECHK.TRANS64.TRYWAIT P0, [R0+URZ+0x118], R14 ;  /* 0x0001180e000075a7 */ /* 0x0022a400080011ff */
[----:B--2---:R-:W-:Y:S05]  /*a030*/  @!P0 NANOSLEEP.SYNCS 0x989680 ;  /* 0x009896800000895d */ /* 0x004fea0003900000 */
[----:B------:R-:W2:Y:S02]  /*a040*/  @!P0 SYNCS.PHASECHK.TRANS64 P0, [R0+URZ+0x118], R14 ;  /* 0x0001180e000085a7 */ /* 0x000ea400080010ff */
[----:B--2---:R-:W-:Y:S05]  /*a050*/  @!P0 BRA `(.L_x_196) ;  /* 0xfffffffc00f08947 */ /* 0x004fea000383ffff */
[----:B------:R-:W-:Y:S05]  /*a060*/  BRA `(.L_x_197) ;  /* 0xffffffb0009c7947 */ /* 0x000fea000383ffff */
.L_x_108:
[----:B------:R-:W-:-:S07]  /*a070*/  MOV R0, UR6 ;  /* 0x0000000600007c02 */ /* 0x000fce0008000f00 */
.L_x_198:
[----:B-1----:R1:W4:Y:S02]  /*a080*/  SYNCS.PHASECHK.TRANS64.TRYWAIT P0, [R0+URZ+0x110], R2 ;  /* 0x00011002000075a7 */ /* 0x00232400080011ff */
[----:B----4-:R-:W-:Y:S05]  /*a090*/  @!P0 NANOSLEEP.SYNCS 0x989680 ;  /* 0x009896800000895d */ /* 0x010fea0003900000 */
[----:B------:R-:W4:Y:S02]  /*a0a0*/  @!P0 SYNCS.PHASECHK.TRANS64 P0, [R0+URZ+0x110], R2 ;  /* 0x00011002000085a7 */ /* 0x000f2400080010ff */
[----:B----4-:R-:W-:Y:S05]  /*a0b0*/  @!P0 BRA `(.L_x_198) ;  /* 0xfffffffc00f08947 */ /* 0x010fea000383ffff */
[----:B------:R-:W-:Y:S05]  /*a0c0*/  BRA `(.L_x_199) ;  /* 0xffffffb4000c7947 */ /* 0x000fea000383ffff */
.L_x_110:
[----:B--2---:R2:W4:Y:S02]  /*a0d0*/  SYNCS.PHASECHK.TRANS64.TRYWAIT P0, [R0+URZ+0x130], R2 ;  /* 0x00013002000075a7 */ /* 0x00452400080011ff */
[----:B----4-:R-:W-:Y:S05]  /*a0e0*/  @!P0 NANOSLEEP.SYNCS 0x989680 ;  /* 0x009896800000895d */ /* 0x010fea0003900000 */
[----:B------:R-:W4:Y:S02]  /*a0f0*/  @!P0 SYNCS.PHASECHK.TRANS64 P0, [R0+URZ+0x130], R2 ;  /* 0x00013002000085a7 */ /* 0x000f2400080010ff */
[----:B----4-:R-:W-:Y:S05]  /*a100*/  @!P0 BRA `(.L_x_110) ;  /* 0xfffffffc00f08947 */ /* 0x010fea000383ffff */
[----:B------:R-:W-:Y:S05]  /*a110*/  BRA `(.L_x_200) ;  /* 0xffffffb400e87947 */ /* 0x000fea000383ffff */
.L_x_122:
[----:B-1----:R1:W2:Y:S02]  /*a120*/  SYNCS.PHASECHK.TRANS64.TRYWAIT P1, [R0+URZ+0x100], R3 ;  /* 0x00010003000075a7 */ /* 0x0022a400080211ff */
[----:B--2---:R-:W-:Y:S05]  /*a130*/  @!P1 NANOSLEEP.SYNCS 0x989680 ;  /* 0x009896800000995d */ /* 0x004fea0003900000 */
[----:B------:R-:W2:Y:S02]  /*a140*/  @!P1 SYNCS.PHASECHK.TRANS64 P1, [R0+URZ+0x100], R3 ;  /* 0x00010003000095a7 */ /* 0x000ea400080210ff */
[----:B--2---:R-:W-:Y:S05]  /*a150*/  @!P1 BRA `(.L_x_122) ;  /* 0xfffffffc00f09947 */ /* 0x004fea000383ffff */
[----:B------:R-:W-:Y:S05]  /*a160*/  BRA `(.L_x_121) ;  /* 0xffffffc400607947 */ /* 0x000fea000383ffff */
.L_x_124:
[----:B--2---:R2:W4:Y:S02]  /*a170*/  SYNCS.PHASECHK.TRANS64.TRYWAIT P0, [R192+URZ+0x150], R4 ;  /* 0x00015004c00075a7 */ /* 0x00452400080011ff */
[----:B----4-:R-:W-:Y:S05]  /*a180*/  @!P0 NANOSLEEP.SYNCS 0x989680 ;  /* 0x009896800000895d */ /* 0x010fea0003900000 */
[----:B------:R-:W4:Y:S02]  /*a190*/  @!P0 SYNCS.PHASECHK.TRANS64 P0, [R192+URZ+0x150], R4 ;  /* 0x00015004c00085a7 */ /* 0x000f2400080010ff */
[----:B----4-:R-:W-:Y:S05]  /*a1a0*/  @!P0 BRA `(.L_x_124) ;  /* 0xfffffffc00f08947 */ /* 0x010fea000383ffff */
[----:B------:R-:W-:Y:S05]  /*a1b0*/  BRA `(.L_x_123) ;  /* 0xffffffc400bc7947 */ /* 0x000fea000383ffff */
.L_x_133:
[----:B--2---:R2:W3:Y:S02]  /*a1c0*/  SYNCS.PHASECHK.TRANS64.TRYWAIT P0, [R5+URZ+0x100], R3 ;  /* 0x00010003050075a7 */ /* 0x0044e400080011ff */
[----:B---3--:R-:W-:Y:S05]  /*a1d0*/  @!P0 NANOSLEEP.SYNCS 0x989680 ;  /* 0x009896800000895d */ /* 0x008fea0003900000 */
[----:B------:R-:W3:Y:S02]  /*a1e0*/  @!P0 SYNCS.PHASECHK.TRANS64 P0, [R5+URZ+0x100], R3 ;  /* 0x00010003050085a7 */ /* 0x000ee400080010ff */
[----:B---3--:R-:W-:Y:S05]  /*a1f0*/  @!P0 BRA `(.L_x_133) ;  /* 0xfffffffc00f08947 */ /* 0x008fea000383ffff */
[----:B------:R-:W-:Y:S05]  /*a200*/  BRA `(.L_x_132) ;  /* 0xffffffd800c87947 */ /* 0x000fea000383ffff */
        .weak           $__internal_0_$__cuda_sm10x_tcgen05_guardrail_trap_col_being_dealloced_not_returned_by_alloc
        .type           $__internal_0_$__cuda_sm10x_tcgen05_guardrail_trap_col_being_dealloced_not_returned_by_alloc,@function
        .size           $__internal_0_$__cuda_sm10x_tcgen05_guardrail_trap_col_being_dealloced_not_returned_by_alloc,($__internal_1_$__cuda_sm10x_tcgen05_guardrail_trap_phase_invalid_during_alloc - $__internal_0_$__cuda_sm10x_tcgen05_guardrail_trap_col_being_dealloced_not_returned_by_alloc)
$__internal_0_$__cuda_sm10x_tcgen05_guardrail_trap_col_being_dealloced_not_returned_by_alloc:
[----:B------:R-:W-:Y:S05]  /*a210*/  BPT.TRAP 0x1 ;  /* 0x000000040000795c */ /* 0x000fea0000300000 */
[----:B------:R-:W-:-:S04]  /*a220*/  HFMA2 R3, -RZ, RZ, 0, 0 ;  /* 0x00000000ff037431 */ /* 0x000fc800000001ff */
[----:B------:R-:W-:Y:S05]  /*a230*/  RET.REL.NODEC R2 `(_ZN7cutlass13device_kernelINS_4gemm6kernel13GemmUniversalIN4cute5tupleIJiiiiEEENS1_10collective13CollectiveMmaINS1_35MainloopSm100TmaUmmaWarpSpecializedILi16ELi2ELi4ENS5_IJNS4_1CILi2EEENSA_ILi1EEESC_EEEEENS5_IJNSA_ILi256EEENSA_ILi128EEENSA_ILi64EEEEEENS_12float_e4m3_tENS5_IJlSC_lEEESJ_SK_NS4_8TiledMMAINS4_8MMA_AtomIJNS4_10MMA_TraitsINS4_25SM100_MMA_F8F6F4_2x1SM_SSEJSJ_SJ_fSF_SG_NS4_17integral_constantINS4_4UMMA5MajorELSR_0EEESS_NSP_INSQ_7ScaleInELST_0EEESU_EEEEEENS4_6LayoutINS5_IJSC_SC_SC_EEENS5_IJNSA_ILi0EEESZ_SZ_EEEEENS5_IJNS4_10UnderscoreES12_S12_EEEEENS4_18SM100_TMA_2SM_LOADENS4_14ComposedLayoutINS4_7SwizzleILi2ELi4ELi3EEENS4_18smem_ptr_flag_bitsILi8EEENSX_INS5_IJNSA_ILi8EEESH_EEENS5_IJSH_SC_EEEEEEEvNS4_8identityES15_S1F_vS1G_EENS_8epilogue10collective18CollectiveEpilogueINS1I_23Sm100TmaWarpSpecializedILi2ELi2ELi64ELb0ELb0EEEJNS5_IJSG_SG_SH_EEENS5_IJNSX_ISG_SC_EENSX_ISH_SC_EEEEESJ_SK_SJ_SK_NS1I_6fusion15FusionCallbacksIS1M_NS1R_17LinCombPerRowBiasISJ_fSJ_SJ_fLi16ELNS_15FloatRoundStyleE2EEES1N_S1Q_JEEENS4_5SM1004TMEM4LOAD26SM100_TMEM_LOAD_32dp32b64xENS4_13SM90_TMA_LOADES1F_NS4_39AutoVectorizingCopyWithAssumedAlignmentILi128EEENS4_14SM90_TMA_STOREES1F_S23_S23_EEEvvEEEEvNT_6ParamsE) ;  /* 0xffffff5c02707950 */ /* 0x000fea0003c3ffff */
        .weak           $__internal_1_$__cuda_sm10x_tcgen05_guardrail_trap_phase_invalid_during_alloc
        .type           $__internal_1_$__cuda_sm10x_tcgen05_guardrail_trap_phase_invalid_during_alloc,@function
        .size           $__internal_1_$__cuda_sm10x_tcgen05_guardrail_trap_phase_invalid_during_alloc,($__internal_2_$__cuda_sm10x_tcgen05_guardrail_trap_unallocated_columns_being_dealloced - $__internal_1_$__cuda_sm10x_tcgen05_guardrail_trap_phase_invalid_during_alloc)
$__internal_1_$__cuda_sm10x_tcgen05_guardrail_trap_phase_invalid_during_alloc:
[----:B------:R-:W-:Y:S05]  /*a240*/  BPT.TRAP 0x1 ;  /* 0x000000040000795c */ /* 0x000fea0000300000 */
[----:B------:R-:W-:-:S04]  /*a250*/  MOV R3, 0x0 ;  /* 0x0000000000037802 */ /* 0x000fc80000000f00 */
[----:B------:R-:W-:Y:S05]  /*a260*/  RET.REL.NODEC R2 `(_ZN7cutlass13device_kernelINS_4gemm6kernel13GemmUniversalIN4cute5tupleIJiiiiEEENS1_10collective13CollectiveMmaINS1_35MainloopSm100TmaUmmaWarpSpecializedILi16ELi2ELi4ENS5_IJNS4_1CILi2EEENSA_ILi1EEESC_EEEEENS5_IJNSA_ILi256EEENSA_ILi128EEENSA_ILi64EEEEEENS_12float_e4m3_tENS5_IJlSC_lEEESJ_SK_NS4_8TiledMMAINS4_8MMA_AtomIJNS4_10MMA_TraitsINS4_25SM100_MMA_F8F6F4_2x1SM_SSEJSJ_SJ_fSF_SG_NS4_17integral_constantINS4_4UMMA5MajorELSR_0EEESS_NSP_INSQ_7ScaleInELST_0EEESU_EEEEEENS4_6LayoutINS5_IJSC_SC_SC_EEENS5_IJNSA_ILi0EEESZ_SZ_EEEEENS5_IJNS4_10UnderscoreES12_S12_EEEEENS4_18SM100_TMA_2SM_LOADENS4_14ComposedLayoutINS4_7SwizzleILi2ELi4ELi3EEENS4_18smem_ptr_flag_bitsILi8EEENSX_INS5_IJNSA_ILi8EEESH_EEENS5_IJSH_SC_EEEEEEEvNS4_8identityES15_S1F_vS1G_EENS_8epilogue10collective18CollectiveEpilogueINS1I_23Sm100TmaWarpSpecializedILi2ELi2ELi64ELb0ELb0EEEJNS5_IJSG_SG_SH_EEENS5_IJNSX_ISG_SC_EENSX_ISH_SC_EEEEESJ_SK_SJ_SK_NS1I_6fusion15FusionCallbacksIS1M_NS1R_17LinCombPerRowBiasISJ_fSJ_SJ_fLi16ELNS_15FloatRoundStyleE2EEES1N_S1Q_JEEENS4_5SM1004TMEM4LOAD26SM100_TMEM_LOAD_32dp32b64xENS4_13SM90_TMA_LOADES1F_NS4_39AutoVectorizingCopyWithAssumedAlignmentILi128EEENS4_14SM90_TMA_STOREES1F_S23_S23_EEEvvEEEEvNT_6ParamsE) ;  /* 0xffffff5c02647950 */ /* 0x000fea0003c3ffff */
        .weak           $__internal_2_$__cuda_sm10x_tcgen05_guardrail_trap_unallocated_columns_being_dealloced
        .type           $__internal_2_$__cuda_sm10x_tcgen05_guardrail_trap_unallocated_columns_being_dealloced,@function
        .size           $__internal_2_$__cuda_sm10x_tcgen05_guardrail_trap_unallocated_columns_being_dealloced,(.L_x_202 - $__internal_2_$__cuda_sm10x_tcgen05_guardrail_trap_unallocated_columns_being_dealloced)
$__internal_2_$__cuda_sm10x_tcgen05_guardrail_trap_unallocated_columns_being_dealloced:
[----:B------:R-:W-:Y:S05]  /*a270*/  BPT.TRAP 0x1 ;  /* 0x000000040000795c */ /* 0x000fea0000300000 */
[----:B------:R-:W-:-:S04]  /*a280*/  HFMA2 R3, -RZ, RZ, 0, 0 ;  /* 0x00000000ff037431 */ /* 0x000fc800000001ff */
[----:B------:R-:W-:Y:S05]  /*a290*/  RET.REL.NODEC R2 `(_ZN7cutlass13device_kernelINS_4gemm6kernel13GemmUniversalIN4cute5tupleIJiiiiEEENS1_10collective13CollectiveMmaINS1_35MainloopSm100TmaUmmaWarpSpecializedILi16ELi2ELi4ENS5_IJNS4_1CILi2EEENSA_ILi1EEESC_EEEEENS5_IJNSA_ILi256EEENSA_ILi128EEENSA_ILi64EEEEEENS_12float_e4m3_tENS5_IJlSC_lEEESJ_SK_NS4_8TiledMMAINS4_8MMA_AtomIJNS4_10MMA_TraitsINS4_25SM100_MMA_F8F6F4_2x1SM_SSEJSJ_SJ_fSF_SG_NS4_17integral_constantINS4_4UMMA5MajorELSR_0EEESS_NSP_INSQ_7ScaleInELST_0EEESU_EEEEEENS4_6LayoutINS5_IJSC_SC_SC_EEENS5_IJNSA_ILi0EEESZ_SZ_EEEEENS5_IJNS4_10UnderscoreES12_S12_EEEEENS4_18SM100_TMA_2SM_LOADENS4_14ComposedLayoutINS4_7SwizzleILi2ELi4ELi3EEENS4_18smem_ptr_flag_bitsILi8EEENSX_INS5_IJNSA_ILi8EEESH_EEENS5_IJSH_SC_EEEEEEEvNS4_8identityES15_S1F_vS1G_EENS_8epilogue10collective18CollectiveEpilogueINS1I_23Sm100TmaWarpSpecializedILi2ELi2ELi64ELb0ELb0EEEJNS5_IJSG_SG_SH_EEENS5_IJNSX_ISG_SC_EENSX_ISH_SC_EEEEESJ_SK_SJ_SK_NS1I_6fusion15FusionCallbacksIS1M_NS1R_17LinCombPerRowBiasISJ_fSJ_SJ_fLi16ELNS_15FloatRoundStyleE2EEES1N_S1Q_JEEENS4_5SM1004TMEM4LOAD26SM100_TMEM_LOAD_32dp32b64xENS4_13SM90_TMA_LOADES1F_NS4_39AutoVectorizingCopyWithAssumedAlignmentILi128EEENS4_14SM90_TMA_STOREES1F_S23_S23_EEEvvEEEEvNT_6ParamsE) ;  /* 0xffffff5c02587950 */ /* 0x000fea0003c3ffff */
.L_x_201:
[----:B------:R-:W-:-:S00]  /*a2a0*/  BRA `(.L_x_201) ;  /* 0xfffffffc00fc7947 */ /* 0x000fc0000383ffff */
[----:B------:R-:W-:-:S00]  /*a2b0*/  NOP ;  /* 0x0000000000007918 */ /* 0x000fc00000000000 */
        /* <DEDUP_REMOVED lines=12> */
.L_x_202:


//--------------------- .nv.global.init           --------------------------
	.section	.nv.global.init,"aw",@progbits
.nv.global.init:
	.type		$str$27,@object
	.size		$str$27,($str$28 - $str$27)
$str$27:
        /*0000*/ 	.byte	0x28, 0x61, 0x64, 0x64, 0x72, 0x65, 0x73, 0x73, 0x20, 0x26, 0x20, 0x6d, 0x61, 0x73, 0x6b, 0x29
        /*0010*/ 	.byte	0x20, 0x3d, 0x3d, 0x20, 0x30, 0x00
	.type		$str$28,@object
	.size		$str$28,($str$26 - $str$28)
$str$28:
        /*0016*/ 	.byte	0x2f, 0x74, 0x6d, 0x70, 0x2f, 0x63, 0x75, 0x74, 0x6c, 0x61, 0x73, 0x73, 0x5f, 0x73, 0x77, 0x65
        /*0026*/ 	.byte	0x65, 0x70, 0x5f, 0x73, 0x72, 0x63, 0x2f, 0x69, 0x6e, 0x63, 0x6c, 0x75, 0x64, 0x65, 0x2f, 0x63
        /*0036*/ 	.byte	0x75, 0x74, 0x65, 0x2f, 0x70, 0x6f, 0x69, 0x6e, 0x74, 0x65, 0x72, 0x5f, 0x66, 0x6c, 0x61, 0x67
        /*0046*/ 	.byte	0x67, 0x65, 0x64, 0x2e, 0x68, 0x70, 0x70, 0x00
	.type		$str$26,@object
	.size		$str$26,($str$25 - $str$26)
$str$26:
        /*004e*/ 	.byte	0x2f, 0x74, 0x6d, 0x70, 0x2f, 0x63, 0x75, 0x74, 0x6c, 0x61, 0x73, 0x73, 0x5f, 0x73, 0x77, 0x65
        /*005e*/ 	.byte	0x65, 0x70, 0x5f, 0x73, 0x72, 0x63, 0x2f, 0x69, 0x6e, 0x63, 0x6c, 0x75, 0x64, 0x65, 0x2f, 0x63
        /*006e*/ 	.byte	0x75, 0x74, 0x65, 0x2f, 0x61, 0x74, 0x6f, 0x6d, 0x2f, 0x63, 0x6f, 0x70, 0x79, 0x5f, 0x74, 0x72
        /*007e*/ 	.byte	0x61, 0x69, 0x74, 0x73, 0x5f, 0x73, 0x6d, 0x31, 0x30, 0x30, 0x2e, 0x68, 0x70, 0x70, 0x00
	.type		$str$25,@object
	.size		$str$25,(__unnamed_1 - $str$25)
$str$25:
        /*008d*/ 	.byte	0x28, 0x28, 0x75, 0x69, 0x6e, 0x74, 0x33, 0x32, 0x5f, 0x74, 0x28, 0x74, 0x68, 0x72, 0x65, 0x61
        /*009d*/ 	.byte	0x64, 0x49, 0x64, 0x78, 0x2e, 0x78, 0x29, 0x20, 0x2f, 0x20, 0x33, 0x32, 0x29, 0x20, 0x25, 0x20
        /*00ad*/ 	.byte	0x34, 0x29, 0x20, 0x3d, 0x3d, 0x20, 0x28, 0x28, 0x28, 0x74, 0x6d, 0x65, 0x6d, 0x5f, 0x61, 0x64
        /*00bd*/ 	.byte	0x64, 0x72, 0x20, 0x3e, 0x3e, 0x20, 0x31, 0x36, 0x29, 0x20, 0x2f, 0x20, 0x33, 0x32, 0x29, 0x20
        /*00cd*/ 	.byte	0x25, 0x20, 0x34, 0x29, 0x00
	.type		__unnamed_1,@object
	.size		__unnamed_1,(__unnamed_2 - __unnamed_1)
__unnamed_1:
        /*00d2*/ 	.byte	0x61, 0x75, 0x74, 0x6f, 0x20, 0x63, 0x75, 0x74, 0x65, 0x3a, 0x3a, 0x61, 0x73, 0x5f, 0x70, 0x6f
        /* <DEDUP_REMOVED lines=24> */
        /*0262*/ 	.byte	0x43, 0x3c, 0x38, 0x31, 0x39, 0x32, 0x3e, 0x3e, 0x3e, 0x3e, 0x5d, 0x00
	.type		__unnamed_2,@object
	.size		__unnamed_2,(.L_2 - __unnamed_2)
__unnamed_2:
        /* <DEDUP_REMOVED lines=42> */
        /*050e*/ 	.byte	0x3e, 0x3e, 0x3e, 0x3e, 0x5d, 0x00
.L_2:


//--------------------- .nv.shared._ZN7cutlass13device_kernelINS_4gemm6kernel13GemmUniversalIN4cute5tupleIJiiiiEEENS1_10collective13CollectiveMmaINS1_35MainloopSm100TmaUmmaWarpSpecializedILi16ELi2ELi4ENS5_IJNS4_1CILi2EEENSA_ILi1EEESC_EEEEENS5_IJNSA_ILi256EEENSA_ILi128EEENSA_ILi64EEEEEENS_12float_e4m3_tENS5_IJlSC_lEEESJ_SK_NS4_8TiledMMAINS4_8MMA_AtomIJNS4_10MMA_TraitsINS4_25SM100_MMA_F8F6F4_2x1SM_SSEJSJ_SJ_fSF_SG_NS4_17integral_constantINS4_4UMMA5MajorELSR_0EEESS_NSP_INSQ_7ScaleInELST_0EEESU_EEEEEENS4_6LayoutINS5_IJSC_SC_SC_EEENS5_IJNSA_ILi0EEESZ_SZ_EEEEENS5_IJNS4_10UnderscoreES12_S12_EEEEENS4_18SM100_TMA_2SM_LOADENS4_14ComposedLayoutINS4_7SwizzleILi2ELi4ELi3EEENS4_18smem_ptr_flag_bitsILi8EEENSX_INS5_IJNSA_ILi8EEESH_EEENS5_IJSH_SC_EEEEEEEvNS4_8identityES15_S1F_vS1G_EENS_8epilogue10collective18CollectiveEpilogueINS1I_23Sm100TmaWarpSpecializedILi2ELi2ELi64ELb0ELb0EEEJNS5_IJSG_SG_SH_EEENS5_IJNSX_ISG_SC_EENSX_ISH_SC_EEEEESJ_SK_SJ_SK_NS1I_6fusion15FusionCallbacksIS1M_NS1R_17LinCombPerRowBiasISJ_fSJ_SJ_fLi16ELNS_15FloatRoundStyleE2EEES1N_S1Q_JEEENS4_5SM1004TMEM4LOAD26SM100_TMEM_LOAD_32dp32b64xENS4_13SM90_TMA_LOADES1F_NS4_39AutoVectorizingCopyWithAssumedAlignmentILi128EEENS4_14SM90_TMA_STOREES1F_S23_S23_EEEvvEEEEvNT_6ParamsE --------------------------
	.section	.nv.shared._ZN7cutlass13device_kernelINS_4gemm6kernel13GemmUniversalIN4cute5tupleIJiiiiEEENS1_10collective13CollectiveMmaINS1_35MainloopSm100TmaUmmaWarpSpecializedILi16ELi2ELi4ENS5_IJNS4_1CILi2EEENSA_ILi1EEESC_EEEEENS5_IJNSA_ILi256EEENSA_ILi128EEENSA_ILi64EEEEEENS_12float_e4m3_tENS5_IJlSC_lEEESJ_SK_NS4_8TiledMMAINS4_8MMA_AtomIJNS4_10MMA_TraitsINS4_25SM100_MMA_F8F6F4_2x1SM_SSEJSJ_SJ_fSF_SG_NS4_17integral_constantINS4_4UMMA5MajorELSR_0EEESS_NSP_INSQ_7ScaleInELST_0EEESU_EEEEEENS4_6LayoutINS5_IJSC_SC_SC_EEENS5_IJNSA_ILi0EEESZ_SZ_EEEEENS5_IJNS4_10UnderscoreES12_S12_EEEEENS4_18SM100_TMA_2SM_LOADENS4_14ComposedLayoutINS4_7SwizzleILi2ELi4ELi3EEENS4_18smem_ptr_flag_bitsILi8EEENSX_INS5_IJNSA_ILi8EEESH_EEENS5_IJSH_SC_EEEEEEEvNS4_8identityES15_S1F_vS1G_EENS_8epilogue10collective18CollectiveEpilogueINS1I_23Sm100TmaWarpSpecializedILi2ELi2ELi64ELb0ELb0EEEJNS5_IJSG_SG_SH_EEENS5_IJNSX_ISG_SC_EENSX_ISH_SC_EEEEESJ_SK_SJ_SK_NS1I_6fusion15FusionCallbacksIS1M_NS1R_17LinCombPerRowBiasISJ_fSJ_SJ_fLi16ELNS_15FloatRoundStyleE2EEES1N_S1Q_JEEENS4_5SM1004TMEM4LOAD26SM100_TMEM_LOAD_32dp32b64xENS4_13SM90_TMA_LOADES1F_NS4_39AutoVectorizingCopyWithAssumedAlignmentILi128EEENS4_14SM90_TMA_STOREES1F_S23_S23_EEEvvEEEEvNT_6ParamsE,"aw",@nobits
	.sectionflags	@""
	.align	16
	.zero		1024


//--------------------- .nv.shared.reserved.0     --------------------------
	.section	.nv.shared.reserved.0,"aw",@nobits
	.weak		__nv_reservedSMEM_offset_0_alias
	.size		__nv_reservedSMEM_offset_0_alias, 0, 64
	.other		__nv_reservedSMEM_offset_0_alias,@"STO_CUDA_RESERVED_SHARED STV_DEFAULT"
__nv_reservedSMEM_offset_0_alias:
	.zero		0
.nv.shared.reserved.0:
	.zero		64
	.weak		__nv_reservedSMEM_tcgen05_partition
	.type		__nv_reservedSMEM_tcgen05_partition,@object
	.size		__nv_reservedSMEM_tcgen05_partition,(.L_0 - __nv_reservedSMEM_tcgen05_partition)
__nv_reservedSMEM_tcgen05_partition:
	.zero		32
.L_0:


//--------------------- .nv.global                --------------------------
	.section	.nv.global,"aw",@nobits
.nv.global:
	.type		_ZN39_INTERNAL_3cd1f5df_4_k_cu_0f89d811_29244cute1_E,@object
	.size		_ZN39_INTERNAL_3cd1f5df_4_k_cu_0f89d811_29244cute1_E,(_ZN39_INTERNAL_3cd1f5df_4_k_cu_0f89d811_29244cuda3std3__45__cpo6cbeginE - _ZN39_INTERNAL_3cd1f5df_4_k_cu_0f89d811_29244cute1_E)
_ZN39_INTERNAL_3cd1f5df_4_k_cu_0f89d811_29244cute1_E:
	.zero		1
	.type		_ZN39_INTERNAL_3cd1f5df_4_k_cu_0f89d811_29244cuda3std3__45__cpo6cbeginE,@object
	.size		_ZN39_INTERNAL_3cd1f5df_4_k_cu_0f89d811_29244cuda3std3__45__cpo6cbeginE,(_ZN39_INTERNAL_3cd1f5df_4_k_cu_0f89d811_29244cuda3std3__48in_placeE - _ZN39_INTERNAL_3cd1f5df_4_k_cu_0f89d811_29244cuda3std3__45__cpo6cbeginE)
_ZN39_INTERNAL_3cd1f5df_4_k_cu_0f89d811_29244cuda3std3__45__cpo6cbeginE:
	.zero		1
	.type		_ZN39_INTERNAL_3cd1f5df_4_k_cu_0f89d811_29244cuda3std3__48in_placeE,@object
	.size		_ZN39_INTERNAL_3cd1f5df_4_k_cu_0f89d811_29244cuda3std3__48in_placeE,(_ZN39_INTERNAL_3cd1f5df_4_k_cu_0f89d811_29244cuda3std6ranges3__45__cpo9iter_moveE - _ZN39_INTERNAL_3cd1f5df_4_k_cu_0f89d811_29244cuda3std3__48in_placeE)
_ZN39_INTERNAL_3cd1f5df_4_k_cu_0f89d811_29244cuda3std3__48in_placeE:
	.zero		1
	.type		_ZN39_INTERNAL_3cd1f5df_4_k_cu_0f89d811_29244cuda3std6ranges3__45__cpo9iter_moveE,@object
	.size		_ZN39_INTERNAL_3cd1f5df_4_k_cu_0f89d811_29244cuda3std6ranges3__45__cpo9iter_moveE,(_ZN39_INTERNAL_3cd1f5df_4_k_cu_0f89d811_29244cuda3std3__45__cpo5beginE - _ZN39_INTERNAL_3cd1f5df_4_k_cu_0f89d811_29244cuda3std6ranges3__45__cpo9iter_moveE)
_ZN39_INTERNAL_3cd1f5df_4_k_cu_0f89d811_29244cuda3std6ranges3__45__cpo9iter_moveE:
	.zero		1
	.type		_ZN39_INTERNAL_3cd1f5df_4_k_cu_0f89d811_29244cuda3std3__45__cpo5beginE,@object
	.size		_ZN39_INTERNAL_3cd1f5df_4_k_cu_0f89d811_29244cuda3std3__45__cpo5beginE,(_ZN39_INTERNAL_3cd1f5df_4_k_cu_0f89d811_29244cuda3std3__441_GLOBAL__N__3cd1f5df_4_k_cu_0f89d811_29246ignoreE - _ZN39_INTERNAL_3cd1f5df_4_k_cu_0f89d811_29244cuda3std3__45__cpo5beginE)
_ZN39_INTERNAL_3cd1f5df_4_k_cu_0f89d811_29244cuda3std3__45__cpo5beginE:
	.zero		1
	.type		_ZN39_INTERNAL_3cd1f5df_4_k_cu_0f89d811_29244cuda3std3__441_GLOBAL__N__3cd1f5df_4_k_cu_0f89d811_29246ignoreE,@object
	.size		_ZN39_INTERNAL_3cd1f5df_4_k_cu_0f89d811_29244cuda3std3__441_GLOBAL__N__3cd1f5df_4_k_cu_0f89d811_29246ignoreE,(_ZN39_INTERNAL_3cd1f5df_4_k_cu_0f89d811_29244cute7productE - _ZN39_INTERNAL_3cd1f5df_4_k_cu_0f89d811_29244cuda3std3__441_GLOBAL__N__3cd1f5df_4_k_cu_0f89d811_29246ignoreE)
_ZN39_INTERNAL_3cd1f5df_4_k_cu_0f89d811_29244cuda3std3__441_GLOBAL__N__3cd1f5df_4_k_cu_0f89d811_29246ignoreE:
	.zero		1
	.type		_ZN39_INTERNAL_3cd1f5df_4_k_cu_0f89d811_29244cute7productE,@object
	.size		_ZN39_INTERNAL_3cd1f5df_4_k_cu_0f89d811_29244cute7productE,(_ZN39_INTERNAL_3cd1f5df_4_k_cu_0f89d811_29244cuda3std3__45__cpo3endE - _ZN39_INTERNAL_3cd1f5df_4_k_cu_0f89d811_29244cute7productE)
_ZN39_INTERNAL_3cd1f5df_4_k_cu_0f89d811_29244cute7productE:
	.zero		1
	.type		_ZN39_INTERNAL_3cd1f5df_4_k_cu_0f89d811_29244cuda3std3__45__cpo3endE,@object
	.size		_ZN39_INTERNAL_3cd1f5df_4_k_cu_0f89d811_29244cuda3std3__45__cpo3endE,(_ZN39_INTERNAL_3cd1f5df_4_k_cu_0f89d811_29244cuda3std3__419piecewise_constructE - _ZN39_INTERNAL_3cd1f5df_4_k_cu_0f89d811_29244cuda3std3__45__cpo3endE)
_ZN39_INTERNAL_3cd1f5df_4_k_cu_0f89d811_29244cuda3std3__45__cpo3endE:
	.zero		1
	.type		_ZN39_INTERNAL_3cd1f5df_4_k_cu_0f89d811_29244cuda3std3__419piecewise_constructE,@object
	.size		_ZN39_INTERNAL_3cd1f5df_4_k_cu_0f89d811_29244cuda3std3__419piecewise_constructE,(_ZN39_INTERNAL_3cd1f5df_4_k_cu_0f89d811_29244cuda3std3__45__cpo4cendE - _ZN39_INTERNAL_3cd1f5df_4_k_cu_0f89d811_29244cuda3std3__419piecewise_constructE)
_ZN39_INTERNAL_3cd1f5df_4_k_cu_0f89d811_29244cuda3std3__419piecewise_constructE:
	.zero		1
	.type		_ZN39_INTERNAL_3cd1f5df_4_k_cu_0f89d811_29244cuda3std3__45__cpo4cendE,@object
	.size		_ZN39_INTERNAL_3cd1f5df_4_k_cu_0f89d811_29244cuda3std3__45__cpo4cendE,(_ZN39_INTERNAL_3cd1f5df_4_k_cu_0f89d811_29244cuda3std6ranges3__45__cpo4swapE - _ZN39_INTERNAL_3cd1f5df_4_k_cu_0f89d811_29244cuda3std3__45__cpo4cendE)
_ZN39_INTERNAL_3cd1f5df_4_k_cu_0f89d811_29244cuda3std3__45__cpo4cendE:
	.zero		1
	.type		_ZN39_INTERNAL_3cd1f5df_4_k_cu_0f89d811_29244cuda3std6ranges3__45__cpo4swapE,@object
	.size		_ZN39_INTERNAL_3cd1f5df_4_k_cu_0f89d811_29244cuda3std6ranges3__45__cpo4swapE,(.L_10 - _ZN39_INTERNAL_3cd1f5df_4_k_cu_0f89d811_29244cuda3std6ranges3__45__cpo4swapE)
_ZN39_INTERNAL_3cd1f5df_4_k_cu_0f89d811_29244cuda3std6ranges3__45__cpo4swapE:
	.zero		1
.L_10:


//--------------------- .nv.constant0._ZN7cutlass13device_kernelINS_4gemm6kernel13GemmUniversalIN4cute5tupleIJiiiiEEENS1_10collective13CollectiveMmaINS1_35MainloopSm100TmaUmmaWarpSpecializedILi16ELi2ELi4ENS5_IJNS4_1CILi2EEENSA_ILi1EEESC_EEEEENS5_IJNSA_ILi256EEENSA_ILi128EEENSA_ILi64EEEEEENS_12float_e4m3_tENS5_IJlSC_lEEESJ_SK_NS4_8TiledMMAINS4_8MMA_AtomIJNS4_10MMA_TraitsINS4_25SM100_MMA_F8F6F4_2x1SM_SSEJSJ_SJ_fSF_SG_NS4_17integral_constantINS4_4UMMA5MajorELSR_0EEESS_NSP_INSQ_7ScaleInELST_0EEESU_EEEEEENS4_6LayoutINS5_IJSC_SC_SC_EEENS5_IJNSA_ILi0EEESZ_SZ_EEEEENS5_IJNS4_10UnderscoreES12_S12_EEEEENS4_18SM100_TMA_2SM_LOADENS4_14ComposedLayoutINS4_7SwizzleILi2ELi4ELi3EEENS4_18smem_ptr_flag_bitsILi8EEENSX_INS5_IJNSA_ILi8EEESH_EEENS5_IJSH_SC_EEEEEEEvNS4_8identityES15_S1F_vS1G_EENS_8epilogue10collective18CollectiveEpilogueINS1I_23Sm100TmaWarpSpecializedILi2ELi2ELi64ELb0ELb0EEEJNS5_IJSG_SG_SH_EEENS5_IJNSX_ISG_SC_EENSX_ISH_SC_EEEEESJ_SK_SJ_SK_NS1I_6fusion15FusionCallbacksIS1M_NS1R_17LinCombPerRowBiasISJ_fSJ_SJ_fLi16ELNS_15FloatRoundStyleE2EEES1N_S1Q_JEEENS4_5SM1004TMEM4LOAD26SM100_TMEM_LOAD_32dp32b64xENS4_13SM90_TMA_LOADES1F_NS4_39AutoVectorizingCopyWithAssumedAlignmentILi128EEENS4_14SM90_TMA_STOREES1F_S23_S23_EEEvvEEEEvNT_6ParamsE --------------------------
	.section	.nv.constant0._ZN7cutlass13device_kernelINS_4gemm6kernel13GemmUniversalIN4cute5tupleIJiiiiEEENS1_10collective13CollectiveMmaINS1_35MainloopSm100TmaUmmaWarpSpecializedILi16ELi2ELi4ENS5_IJNS4_1CILi2EEENSA_ILi1EEESC_EEEEENS5_IJNSA_ILi256EEENSA_ILi128EEENSA_ILi64EEEEEENS_12float_e4m3_tENS5_IJlSC_lEEESJ_SK_NS4_8TiledMMAINS4_8MMA_AtomIJNS4_10MMA_TraitsINS4_25SM100_MMA_F8F6F4_2x1SM_SSEJSJ_SJ_fSF_SG_NS4_17integral_constantINS4_4UMMA5MajorELSR_0EEESS_NSP_INSQ_7ScaleInELST_0EEESU_EEEEEENS4_6LayoutINS5_IJSC_SC_SC_EEENS5_IJNSA_ILi0EEESZ_SZ_EEEEENS5_IJNS4_10UnderscoreES12_S12_EEEEENS4_18SM100_TMA_2SM_LOADENS4_14ComposedLayoutINS4_7SwizzleILi2ELi4ELi3EEENS4_18smem_ptr_flag_bitsILi8EEENSX_INS5_IJNSA_ILi8EEESH_EEENS5_IJSH_SC_EEEEEEEvNS4_8identityES15_S1F_vS1G_EENS_8epilogue10collective18CollectiveEpilogueINS1I_23Sm100TmaWarpSpecializedILi2ELi2ELi64ELb0ELb0EEEJNS5_IJSG_SG_SH_EEENS5_IJNSX_ISG_SC_EENSX_ISH_SC_EEEEESJ_SK_SJ_SK_NS1I_6fusion15FusionCallbacksIS1M_NS1R_17LinCombPerRowBiasISJ_fSJ_SJ_fLi16ELNS_15FloatRoundStyleE2EEES1N_S1Q_JEEENS4_5SM1004TMEM4LOAD26SM100_TMEM_LOAD_32dp32b64xENS4_13SM90_TMA_LOADES1F_NS4_39AutoVectorizingCopyWithAssumedAlignmentILi128EEENS4_14SM90_TMA_STOREES1F_S23_S23_EEEvvEEEEvNT_6ParamsE,"a",@progbits
	.sectionflags	@""
	.align	4
.nv.constant0._ZN7cutlass13device_kernelINS_4gemm6kernel13GemmUniversalIN4cute5tupleIJiiiiEEENS1_10collective13CollectiveMmaINS1_35MainloopSm100TmaUmmaWarpSpecializedILi16ELi2ELi4ENS5_IJNS4_1CILi2EEENSA_ILi1EEESC_EEEEENS5_IJNSA_ILi256EEENSA_ILi128EEENSA_ILi64EEEEEENS_12float_e4m3_tENS5_IJlSC_lEEESJ_SK_NS4_8TiledMMAINS4_8MMA_AtomIJNS4_10MMA_TraitsINS4_25SM100_MMA_F8F6F4_2x1SM_SSEJSJ_SJ_fSF_SG_NS4_17integral_constantINS4_4UMMA5MajorELSR_0EEESS_NSP_INSQ_7ScaleInELST_0EEESU_EEEEEENS4_6LayoutINS5_IJSC_SC_SC_EEENS5_IJNSA_ILi0EEESZ_SZ_EEEEENS5_IJNS4_10UnderscoreES12_S12_EEEEENS4_18SM100_TMA_2SM_LOADENS4_14ComposedLayoutINS4_7SwizzleILi2ELi4ELi3EEENS4_18smem_ptr_flag_bitsILi8EEENSX_INS5_IJNSA_ILi8EEESH_EEENS5_IJSH_SC_EEEEEEEvNS4_8identityES15_S1F_vS1G_EENS_8epilogue10collective18CollectiveEpilogueINS1I_23Sm100TmaWarpSpecializedILi2ELi2ELi64ELb0ELb0EEEJNS5_IJSG_SG_SH_EEENS5_IJNSX_ISG_SC_EENSX_ISH_SC_EEEEESJ_SK_SJ_SK_NS1I_6fusion15FusionCallbacksIS1M_NS1R_17LinCombPerRowBiasISJ_fSJ_SJ_fLi16ELNS_15FloatRoundStyleE2EEES1N_S1Q_JEEENS4_5SM1004TMEM4LOAD26SM100_TMEM_LOAD_32dp32b64xENS4_13SM90_TMA_LOADES1F_NS4_39AutoVectorizingCopyWithAssumedAlignmentILi128EEENS4_14SM90_TMA_STOREES1F_S23_S23_EEEvvEEEEvNT_6ParamsE:
	.zero		2944


//--------------------- SYMBOLS --------------------------

	.type		.nv.reservedSmem.offset0,@object
	.size		.nv.reservedSmem.offset0,0x4
	.type		.nv.reservedSmem.cap,@object
	.size		.nv.reservedSmem.cap,0x4
	.type		__assertfail,@function
